	.headerflags	@"EF_CUDA_TEXMODE_UNIFIED EF_CUDA_64BIT_ADDRESS EF_CUDA_ACCELERATORS EF_CUDA_SM90 EF_CUDA_VIRTUAL_SM(EF_CUDA_SM90)"
	.elftype	@"ET_EXEC"


//--------------------- .nv.info                  --------------------------
	.section	.nv.info,"",@"SHT_CUDA_INFO"
	.align	4


	//----- nvinfo : EIATTR_REGCOUNT
	.align		4
        /*0000*/ 	.byte	0x04, 0x2f
        /*0002*/ 	.short	(.L_3 - .L_2)
	.align		4
.L_2:
        /*0004*/ 	.word	index@(triton_poi_fused_cat_relu_threshold_backward_1)
        /*0008*/ 	.word	0x0000007c


	//----- nvinfo : EIATTR_MIN_STACK_SIZE
	.align		4
.L_3:
        /*000c*/ 	.byte	0x04, 0x12
        /*000e*/ 	.short	(.L_5 - .L_4)
	.align		4
.L_4:
        /*0010*/ 	.word	index@(triton_poi_fused_cat_relu_threshold_backward_1)
        /*0014*/ 	.word	0x00000000


	//----- nvinfo : EIATTR_FRAME_SIZE
	.align		4
.L_5:
        /*0018*/ 	.byte	0x04, 0x11
        /*001a*/ 	.short	(.L_7 - .L_6)
	.align		4
.L_6:
        /*001c*/ 	.word	index@(triton_poi_fused_cat_relu_threshold_backward_1)
        /*0020*/ 	.word	0x00000000


	//----- nvinfo : EIATTR_MIN_STACK_SIZE
	.align		4
.L_7:
        /*0024*/ 	.byte	0x04, 0x12
        /*0026*/ 	.short	(.L_9 - .L_8)
	.align		4
.L_8:
        /*0028*/ 	.word	index@(triton_poi_fused_cat_relu_threshold_backward_1)
        /*002c*/ 	.word	0x00000000
.L_9:


//--------------------- .nv.info.triton_poi_fused_cat_relu_threshold_backward_1 --------------------------
	.section	.nv.info.triton_poi_fused_cat_relu_threshold_backward_1,"",@"SHT_CUDA_INFO"
	.sectionflags	@""
	.align	4


	//----- nvinfo : EIATTR_CUDA_API_VERSION
	.align		4
        /*0000*/ 	.byte	0x04, 0x37
        /*0002*/ 	.short	(.L_11 - .L_10)
.L_10:
        /*0004*/ 	.word	0x0000007c


	//----- nvinfo : EIATTR_KPARAM_INFO
	.align		4
.L_11:
        /*0008*/ 	.byte	0x04, 0x17
        /*000a*/ 	.short	(.L_13 - .L_12)
.L_12:
        /*000c*/ 	.word	0x00000000
        /*0010*/ 	.short	0x0011
        /*0012*/ 	.short	0x0088
        /*0014*/ 	.byte	0x00, 0xf0, 0x11, 0x00


	//----- nvinfo : EIATTR_KPARAM_INFO
	.align		4
.L_13:
        /*0018*/ 	.byte	0x04, 0x17
        /*001a*/ 	.short	(.L_15 - .L_14)
.L_14:
        /*001c*/ 	.word	0x00000000
        /*0020*/ 	.short	0x0010
        /*0022*/ 	.short	0x0080
        /*0024*/ 	.byte	0x00, 0xf4, 0x21, 0x00


	//----- nvinfo : EIATTR_KPARAM_INFO
	.align		4
.L_15:
        /*0028*/ 	.byte	0x04, 0x17
        /*002a*/ 	.short	(.L_17 - .L_16)
.L_16:
        /*002c*/ 	.word	0x00000000
        /*0030*/ 	.short	0x000f
        /*0032*/ 	.short	0x0078
        /*0034*/ 	.byte	0x00, 0xf4, 0x21, 0x00


	//----- nvinfo : EIATTR_KPARAM_INFO
	.align		4
.L_17:
        /*0038*/ 	.byte	0x04, 0x17
        /*003a*/ 	.short	(.L_19 - .L_18)
.L_18:
        /*003c*/ 	.word	0x00000000
        /*0040*/ 	.short	0x000e
        /*0042*/ 	.short	0x0070
        /*0044*/ 	.byte	0x00, 0xf4, 0x21, 0x00


	//----- nvinfo : EIATTR_KPARAM_INFO
	.align		4
.L_19:
        /*0048*/ 	.byte	0x04, 0x17
        /*004a*/ 	.short	(.L_21 - .L_20)
.L_20:
        /*004c*/ 	.word	0x00000000
        /*0050*/ 	.short	0x000d
        /*0052*/ 	.short	0x0068
        /*0054*/ 	.byte	0x00, 0xf4, 0x21, 0x00


	//----- nvinfo : EIATTR_KPARAM_INFO
	.align		4
.L_21:
        /*0058*/ 	.byte	0x04, 0x17
        /*005a*/ 	.short	(.L_23 - .L_22)
.L_22:
        /*005c*/ 	.word	0x00000000
        /*0060*/ 	.short	0x000c
        /*0062*/ 	.short	0x0060
        /*0064*/ 	.byte	0x00, 0xf4, 0x21, 0x00


	//----- nvinfo : EIATTR_KPARAM_INFO
	.align		4
.L_23:
        /*0068*/ 	.byte	0x04, 0x17
        /*006a*/ 	.short	(.L_25 - .L_24)
.L_24:
        /*006c*/ 	.word	0x00000000
        /*0070*/ 	.short	0x000b
        /*0072*/ 	.short	0x0058
        /*0074*/ 	.byte	0x00, 0xf4, 0x21, 0x00


	//----- nvinfo : EIATTR_KPARAM_INFO
	.align		4
.L_25:
        /*0078*/ 	.byte	0x04, 0x17
        /*007a*/ 	.short	(.L_27 - .L_26)
.L_26:
        /*007c*/ 	.word	0x00000000
        /*0080*/ 	.short	0x000a
        /*0082*/ 	.short	0x0050
        /*0084*/ 	.byte	0x00, 0xf4, 0x21, 0x00


	//----- nvinfo : EIATTR_KPARAM_INFO
	.align		4
.L_27:
        /*0088*/ 	.byte	0x04, 0x17
        /*008a*/ 	.short	(.L_29 - .L_28)
.L_28:
        /*008c*/ 	.word	0x00000000
        /*0090*/ 	.short	0x0009
        /*0092*/ 	.short	0x0048
        /*0094*/ 	.byte	0x00, 0xf4, 0x21, 0x00


	//----- nvinfo : EIATTR_KPARAM_INFO
	.align		4
.L_29:
        /*0098*/ 	.byte	0x04, 0x17
        /*009a*/ 	.short	(.L_31 - .L_30)
.L_30:
        /*009c*/ 	.word	0x00000000
        /*00a0*/ 	.short	0x0008
        /*00a2*/ 	.short	0x0040
        /*00a4*/ 	.byte	0x00, 0xf4, 0x21, 0x00


	//----- nvinfo : EIATTR_KPARAM_INFO
	.align		4
.L_31:
        /*00a8*/ 	.byte	0x04, 0x17
        /*00aa*/ 	.short	(.L_33 - .L_32)
.L_32:
        /*00ac*/ 	.word	0x00000000
        /*00b0*/ 	.short	0x0007
        /*00b2*/ 	.short	0x0038
        /*00b4*/ 	.byte	0x00, 0xf4, 0x21, 0x00


	//----- nvinfo : EIATTR_KPARAM_INFO
	.align		4
.L_33:
        /*00b8*/ 	.byte	0x04, 0x17
        /*00ba*/ 	.short	(.L_35 - .L_34)
.L_34:
        /*00bc*/ 	.word	0x00000000
        /*00c0*/ 	.short	0x0006
        /*00c2*/ 	.short	0x0030
        /*00c4*/ 	.byte	0x00, 0xf4, 0x21, 0x00


	//----- nvinfo : EIATTR_KPARAM_INFO
	.align		4
.L_35:
        /*00c8*/ 	.byte	0x04, 0x17
        /*00ca*/ 	.short	(.L_37 - .L_36)
.L_36:
        /*00cc*/ 	.word	0x00000000
        /*00d0*/ 	.short	0x0005
        /*00d2*/ 	.short	0x0028
        /*00d4*/ 	.byte	0x00, 0xf4, 0x21, 0x00


	//----- nvinfo : EIATTR_KPARAM_INFO
	.align		4
.L_37:
        /*00d8*/ 	.byte	0x04, 0x17
        /*00da*/ 	.short	(.L_39 - .L_38)
.L_38:
        /*00dc*/ 	.word	0x00000000
        /*00e0*/ 	.short	0x0004
        /*00e2*/ 	.short	0x0020
        /*00e4*/ 	.byte	0x00, 0xf4, 0x21, 0x00


	//----- nvinfo : EIATTR_KPARAM_INFO
	.align		4
.L_39:
        /*00e8*/ 	.byte	0x04, 0x17
        /*00ea*/ 	.short	(.L_41 - .L_40)
.L_40:
        /*00ec*/ 	.word	0x00000000
        /*00f0*/ 	.short	0x0003
        /*00f2*/ 	.short	0x0018
        /*00f4*/ 	.byte	0x00, 0xf4, 0x21, 0x00


	//----- nvinfo : EIATTR_KPARAM_INFO
	.align		4
.L_41:
        /*00f8*/ 	.byte	0x04, 0x17
        /*00fa*/ 	.short	(.L_43 - .L_42)
.L_42:
        /*00fc*/ 	.word	0x00000000
        /*0100*/ 	.short	0x0002
        /*0102*/ 	.short	0x0010
        /*0104*/ 	.byte	0x00, 0xf4, 0x21, 0x00


	//----- nvinfo : EIATTR_KPARAM_INFO
	.align		4
.L_43:
        /*0108*/ 	.byte	0x04, 0x17
        /*010a*/ 	.short	(.L_45 - .L_44)
.L_44:
        /*010c*/ 	.word	0x00000000
        /*0110*/ 	.short	0x0001
        /*0112*/ 	.short	0x0008
        /*0114*/ 	.byte	0x00, 0xf4, 0x21, 0x00


	//----- nvinfo : EIATTR_KPARAM_INFO
	.align		4
.L_45:
        /*0118*/ 	.byte	0x04, 0x17
        /*011a*/ 	.short	(.L_47 - .L_46)
.L_46:
        /*011c*/ 	.word	0x00000000
        /*0120*/ 	.short	0x0000
        /*0122*/ 	.short	0x0000
        /*0124*/ 	.byte	0x00, 0xf4, 0x21, 0x00


	//----- nvinfo : EIATTR_SPARSE_MMA_MASK
	.align		4
.L_47:
        /*0128*/ 	.byte	0x03, 0x50
        /*012a*/ 	.short	0x0000


	//----- nvinfo : EIATTR_MAXREG_COUNT
	.align		4
        /*012c*/ 	.byte	0x03, 0x1b
        /*012e*/ 	.short	0x00ff


	//----- nvinfo : EIATTR_EXIT_INSTR_OFFSETS
	.align		4
        /*0130*/ 	.byte	0x04, 0x1c
        /*0132*/ 	.short	(.L_49 - .L_48)


	//   ....[0]....
.L_48:
        /*0134*/ 	.word	0x00002ec0


	//----- nvinfo : EIATTR_REQNTID
	.align		4
.L_49:
        /*0138*/ 	.byte	0x04, 0x10
        /*013a*/ 	.short	(.L_51 - .L_50)
.L_50:
        /*013c*/ 	.word	0x00000080
        /*0140*/ 	.word	0x00000001
        /*0144*/ 	.word	0x00000001


	//----- nvinfo : EIATTR_CBANK_PARAM_SIZE
	.align		4
.L_51:
        /*0148*/ 	.byte	0x03, 0x19
        /*014a*/ 	.short	0x008c


	//----- nvinfo : EIATTR_PARAM_CBANK
	.align		4
        /*014c*/ 	.byte	0x04, 0x0a
        /*014e*/ 	.short	(.L_53 - .L_52)
	.align		4
.L_52:
        /*0150*/ 	.word	index@(.nv.constant0.triton_poi_fused_cat_relu_threshold_backward_1)
        /*0154*/ 	.short	0x0210
        /*0156*/ 	.short	0x008c


	//----- nvinfo : EIATTR_SW_WAR
	.align		4
.L_53:
        /*0158*/ 	.byte	0x04, 0x36
        /*015a*/ 	.short	(.L_55 - .L_54)
.L_54:
        /*015c*/ 	.word	0x00000008
.L_55:


//--------------------- .nv.callgraph             --------------------------
	.section	.nv.callgraph,"",@"SHT_CUDA_CALLGRAPH"
	.align	4
	.sectionentsize	8
	.align		4
        /*0000*/ 	.word	0x00000000
	.align		4
        /*0004*/ 	.word	0xffffffff
	.align		4
        /*0008*/ 	.word	0x00000000
	.align		4
        /*000c*/ 	.word	0xfffffffe
	.align		4
        /*0010*/ 	.word	0x00000000
	.align		4
        /*0014*/ 	.word	0xfffffffd
	.align		4
        /*0018*/ 	.word	0x00000000
	.align		4
        /*001c*/ 	.word	0xfffffffc


//--------------------- .nv.constant4             --------------------------
	.section	.nv.constant4,"a",@progbits
	.align	8
	.align		8
.nv.constant4:
        /*0000*/ 	.dword	_$_str
	.align		8
        /*0008*/ 	.dword	_$_str_$_2


//--------------------- .text.triton_poi_fused_cat_relu_threshold_backward_1 --------------------------
	.section	.text.triton_poi_fused_cat_relu_threshold_backward_1,"ax",@progbits
	.sectionflags	@"SHF_BARRIERS=1"
	.align	128
        .global         triton_poi_fused_cat_relu_threshold_backward_1
        .type           triton_poi_fused_cat_relu_threshold_backward_1,@function
        .size           triton_poi_fused_cat_relu_threshold_backward_1,(.L_x_1 - triton_poi_fused_cat_relu_threshold_backward_1)
        .other          triton_poi_fused_cat_relu_threshold_backward_1,@"STO_CUDA_ENTRY STV_DEFAULT"
triton_poi_fused_cat_relu_threshold_backward_1:
.text.triton_poi_fused_cat_relu_threshold_backward_1:
[----:B------:R-:W-:Y:S01]  /*0000*/  LDC R1, c[0x0][0x28] ;  /* 0x00000a00ff017b82 */ /* 0x000fe20000000800 */
[----:B------:R-:W1:Y:S07]  /*0010*/  S2R R14, SR_TID.X ;  /* 0x00000000000e7919 */ /* 0x000e6e0000002100 */
[----:B------:R-:W2:Y:S01]  /*0020*/  LDC.64 R4, c[0x0][0x278] ;  /* 0x00009e00ff047b82 */ /* 0x000ea20000000a00 */
[----:B------:R-:W-:Y:S01]  /*0030*/  CS2R R60, SRZ ;  /* 0x00000000003c7805 */ /* 0x000fe2000001ff00 */
[----:B------:R-:W3:Y:S01]  /*0040*/  S2R R79, SR_CTAID.X ;  /* 0x00000000004f7919 */ /* 0x000ee20000002500 */
[----:B------:R-:W-:Y:S01]  /*0050*/  CS2R R54, SRZ ;  /* 0x0000000000367805 */ /* 0x000fe2000001ff00 */
[----:B------:R-:W-:-:S04]  /*0060*/  ULDC.64 UR6, c[0x0][0x208] ;  /* 0x0000820000067ab9 */ /* 0x000fc80000000a00 */
[----:B------:R-:W4:Y:S08]  /*0070*/  LDC.64 R42, c[0x0][0x268] ;  /* 0x00009a00ff2a7b82 */ /* 0x000f300000000a00 */
[----:B------:R-:W5:Y:S08]  /*0080*/  LDC.64 R36, c[0x0][0x270] ;  /* 0x00009c00ff247b82 */ /* 0x000f700000000a00 */
[----:B------:R-:W2:Y:S08]  /*0090*/  LDC.64 R12, c[0x0][0x228] ;  /* 0x00008a00ff0c7b82 */ /* 0x000eb00000000a00 */
[----:B------:R-:W2:Y:S01]  /*00a0*/  LDC.64 R34, c[0x0][0x280] ;  /* 0x0000a000ff227b82 */ /* 0x000ea20000000a00 */
[----:B-1----:R-:W-:-:S07]  /*00b0*/  IMAD.SHL.U32 R10, R14, 0x8, RZ ;  /* 0x000000080e0a7824 */ /* 0x002fce00078e00ff */
[----:B------:R-:W1:Y:S01]  /*00c0*/  LDC.64 R32, c[0x0][0x288] ;  /* 0x0000a200ff207b82 */ /* 0x000e620000000a00 */
[----:B---3--:R-:W-:Y:S01]  /*00d0*/  IMAD.SHL.U32 R3, R79, 0x400, RZ ;  /* 0x000004004f037824 */ /* 0x008fe200078e00ff */
[----:B------:R-:W-:Y:S02]  /*00e0*/  LOP3.LUT R10, R10, 0x3f8, RZ, 0xc0, !PT ;  /* 0x000003f80a0a7812 */ /* 0x000fe400078ec0ff */
[----:B------:R-:W-:Y:S02]  /*00f0*/  CS2R R28, SRZ ;  /* 0x00000000001c7805 */ /* 0x000fe4000001ff00 */
[----:B------:R-:W-:Y:S01]  /*0100*/  CS2R R30, SRZ ;  /* 0x00000000001e7805 */ /* 0x000fe2000001ff00 */
[----:B------:R-:W-:Y:S01]  /*0110*/  IMAD.MOV.U32 R120, RZ, RZ, RZ ;  /* 0x000000ffff787224 */ /* 0x000fe200078e00ff */
[----:B------:R-:W-:Y:S02]  /*0120*/  LOP3.LUT R7, R3, R10, RZ, 0xfc, !PT ;  /* 0x0000000a03077212 */ /* 0x000fe400078efcff */
[----:B------:R-:W-:-:S02]  /*0130*/  CS2R R76, SRZ ;  /* 0x00000000004c7805 */ /* 0x000fc4000001ff00 */
[----:B------:R-:W-:Y:S01]  /*0140*/  CS2R R118, SRZ ;  /* 0x0000000000767805 */ /* 0x000fe2000001ff00 */
[----:B------:R-:W-:Y:S01]  /*0150*/  IMAD.MOV.U32 R50, RZ, RZ, RZ ;  /* 0x000000ffff327224 */ /* 0x000fe200078e00ff */
[----:B------:R-:W-:Y:S01]  /*0160*/  SHF.R.S32.HI R46, RZ, 0x1f, R7 ;  /* 0x0000001fff2e7819 */ /* 0x000fe20000011407 */
[----:B------:R-:W-:Y:S02]  /*0170*/  IMAD.MOV.U32 R44, RZ, RZ, RZ ;  /* 0x000000ffff2c7224 */ /* 0x000fe400078e00ff */
[----:B------:R-:W-:Y:S01]  /*0180*/  IMAD.MOV.U32 R41, RZ, RZ, RZ ;  /* 0x000000ffff297224 */ /* 0x000fe200078e00ff */
[----:B------:R-:W-:Y:S02]  /*0190*/  LEA.HI R0, R46, R7, RZ, 0xc ;  /* 0x000000072e007211 */ /* 0x000fe400078f60ff */
[----:B------:R-:W-:Y:S02]  /*01a0*/  CS2R R52, SRZ ;  /* 0x0000000000347805 */ /* 0x000fe4000001ff00 */
[----:B------:R-:W-:-:S02]  /*01b0*/  CS2R R114, SRZ ;  /* 0x0000000000727805 */ /* 0x000fc4000001ff00 */
[----:B------:R-:W-:Y:S02]  /*01c0*/  CS2R R98, SRZ ;  /* 0x0000000000627805 */ /* 0x000fe4000001ff00 */
[----:B------:R-:W-:Y:S02]  /*01d0*/  SHF.R.S32.HI R51, RZ, 0xc, R0 ;  /* 0x0000000cff337819 */ /* 0x000fe40000011400 */
[----:B------:R-:W-:Y:S02]  /*01e0*/  CS2R R24, SRZ ;  /* 0x0000000000187805 */ /* 0x000fe4000001ff00 */
[----:B------:R-:W-:Y:S02]  /*01f0*/  CS2R R96, SRZ ;  /* 0x0000000000607805 */ /* 0x000fe4000001ff00 */
[----:B------:R-:W-:Y:S02]  /*0200*/  CS2R R68, SRZ ;  /* 0x0000000000447805 */ /* 0x000fe4000001ff00 */
[----:B------:R-:W-:-:S02]  /*0210*/  LEA.HI R2, R51, R51, RZ, 0x9 ;  /* 0x0000003333027211 */ /* 0x000fc400078f48ff */
[----:B------:R-:W-:Y:S02]  /*0220*/  CS2R R22, SRZ ;  /* 0x0000000000167805 */ /* 0x000fe4000001ff00 */
[----:B------:R-:W-:Y:S02]  /*0230*/  CS2R R112, SRZ ;  /* 0x0000000000707805 */ /* 0x000fe4000001ff00 */
[----:B------:R-:W-:Y:S02]  /*0240*/  CS2R R70, SRZ ;  /* 0x0000000000467805 */ /* 0x000fe4000001ff00 */
[----:B------:R-:W-:Y:S02]  /*0250*/  LOP3.LUT R2, R2, 0xfffffe00, RZ, 0xc0, !PT ;  /* 0xfffffe0002027812 */ /* 0x000fe400078ec0ff */
[----:B------:R-:W-:Y:S01]  /*0260*/  CS2R R116, SRZ ;  /* 0x0000000000747805 */ /* 0x000fe2000001ff00 */
[----:B------:R-:W3:Y:S01]  /*0270*/  LDC.64 R16, c[0x0][0x220] ;  /* 0x00008800ff107b82 */ /* 0x000ee20000000a00 */
[----:B------:R-:W-:-:S02]  /*0280*/  CS2R R26, SRZ ;  /* 0x00000000001a7805 */ /* 0x000fc4000001ff00 */
[----:B------:R-:W-:Y:S01]  /*0290*/  CS2R R56, SRZ ;  /* 0x0000000000387805 */ /* 0x000fe2000001ff00 */
[----:B------:R-:W-:Y:S01]  /*02a0*/  IMAD.IADD R51, R51, 0x1, -R2 ;  /* 0x0000000133337824 */ /* 0x000fe200078e0a02 */
[----:B------:R-:W-:Y:S02]  /*02b0*/  CS2R R80, SRZ ;  /* 0x0000000000507805 */ /* 0x000fe4000001ff00 */
[----:B------:R-:W-:Y:S02]  /*02c0*/  CS2R R106, SRZ ;  /* 0x00000000006a7805 */ /* 0x000fe4000001ff00 */
[----:B------:R-:W-:Y:S01]  /*02d0*/  CS2R R82, SRZ ;  /* 0x0000000000527805 */ /* 0x000fe2000001ff00 */
[C---:B--2---:R-:W-:Y:S01]  /*02e0*/  IMAD.WIDE R4, R51.reuse, 0x4, R4 ;  /* 0x0000000433047825 */ /* 0x044fe200078e0204 */
[----:B------:R-:W-:Y:S01]  /*02f0*/  ISETP.GT.AND P1, PT, R51, 0x17f, PT ;  /* 0x0000017f3300780c */ /* 0x000fe20003f24270 */
[----:B------:R-:W2:Y:S08]  /*0300*/  LDC.64 R58, c[0x0][0x248] ;  /* 0x00009200ff3a7b82 */ /* 0x000eb00000000a00 */
[----:B------:R-:W2:Y:S01]  /*0310*/  LDC.64 R38, c[0x0][0x260] ;  /* 0x00009800ff267b82 */ /* 0x000ea20000000a00 */
[----:B------:R-:W-:-:S02]  /*0320*/  CS2R R100, SRZ ;  /* 0x0000000000647805 */ /* 0x000fc4000001ff00 */
[----:B------:R-:W-:Y:S02]  /*0330*/  CS2R R90, SRZ ;  /* 0x00000000005a7805 */ /* 0x000fe4000001ff00 */
[----:B------:R-:W-:Y:S01]  /*0340*/  CS2R R18, SRZ ;  /* 0x0000000000127805 */ /* 0x000fe2000001ff00 */
[----:B------:R-:W3:Y:S01]  /*0350*/  @P1 LDG.E.EL R60, desc[UR6][R4.64+-0x600] ;  /* 0xfffa0006043c1981 */ /* 0x000ee2000c2e1900 */
[----:B------:R-:W-:Y:S02]  /*0360*/  CS2R R92, SRZ ;  /* 0x00000000005c7805 */ /* 0x000fe4000001ff00 */
[----:B------:R-:W-:Y:S01]  /*0370*/  CS2R R94, SRZ ;  /* 0x00000000005e7805 */ /* 0x000fe2000001ff00 */
[----:B------:R-:W-:Y:S01]  /*0380*/  IMAD.MOV.U32 R85, RZ, RZ, RZ ;  /* 0x000000ffff557224 */ /* 0x000fe200078e00ff */
[----:B------:R-:W3:Y:S01]  /*0390*/  @P1 LDG.E.EL R55, desc[UR6][R4.64+-0x600] ;  /* 0xfffa000604371981 */ /* 0x000ee2000c2e1900 */
[----:B------:R-:W-:Y:S01]  /*03a0*/  LEA.HI R46, R46, R7, RZ, 0x15 ;  /* 0x000000072e2e7211 */ /* 0x000fe200078fa8ff */
[----:B-----5:R-:W-:Y:S01]  /*03b0*/  IMAD.WIDE R36, R51, 0x4, R36 ;  /* 0x0000000433247825 */ /* 0x020fe200078e0224 */
[----:B------:R-:W-:Y:S01]  /*03c0*/  LOP3.LUT R0, R0, 0xfffff000, RZ, 0xc0, !PT ;  /* 0xfffff00000007812 */ /* 0x000fe200078ec0ff */
[----:B------:R-:W5:Y:S01]  /*03d0*/  @P1 LDG.E.EL R68, desc[UR6][R4.64+-0x600] ;  /* 0xfffa000604441981 */ /* 0x000f62000c2e1900 */
[----:B------:R-:W-:-:S02]  /*03e0*/  SHF.R.S32.HI R47, RZ, 0x15, R46 ;  /* 0x00000015ff2f7819 */ /* 0x000fc4000001142e */
[----:B------:R-:W-:Y:S02]  /*03f0*/  CS2R R20, SRZ ;  /* 0x0000000000147805 */ /* 0x000fe4000001ff00 */
[----:B------:R-:W-:Y:S01]  /*0400*/  LEA R45, R51, 0xffe80000, 0xc ;  /* 0xffe80000332d7811 */ /* 0x000fe200078e60ff */
[----:B------:R-:W-:Y:S01]  /*0410*/  IMAD.IADD R0, R7, 0x1, -R0 ;  /* 0x0000000107007824 */ /* 0x000fe200078e0a00 */
[----:B------:R-:W-:Y:S01]  /*0420*/  ISETP.GE.AND P0, PT, R51, 0x100, PT ;  /* 0x000001003300780c */ /* 0x000fe20003f06270 */
[----:B------:R-:W5:Y:S01]  /*0430*/  @P1 LDG.E.EL R120, desc[UR6][R36.64+-0x600] ;  /* 0xfffa000624781981 */ /* 0x000f62000c2e1900 */
[----:B------:R-:W-:Y:S01]  /*0440*/  IMAD.MOV.U32 R15, RZ, RZ, RZ ;  /* 0x000000ffff0f7224 */ /* 0x000fe200078e00ff */
[----:B------:R-:W-:Y:S01]  /*0450*/  CS2R R88, SRZ ;  /* 0x0000000000587805 */ /* 0x000fe2000001ff00 */
[----:B------:R-:W-:Y:S01]  /*0460*/  IMAD R40, R47, 0x80000, R0 ;  /* 0x000800002f287824 */ /* 0x000fe200078e0200 */
[----:B------:R-:W5:Y:S01]  /*0470*/  @P1 LDG.E.EL R119, desc[UR6][R36.64+-0x600] ;  /* 0xfffa000624771981 */ /* 0x000f62000c2e1900 */
[----:B------:R-:W-:Y:S01]  /*0480*/  CS2R R86, SRZ ;  /* 0x0000000000567805 */ /* 0x000fe2000001ff00 */
[----:B------:R-:W-:Y:S01]  /*0490*/  IMAD.MOV.U32 R11, RZ, RZ, RZ ;  /* 0x000000ffff0b7224 */ /* 0x000fe200078e00ff */
[----:B------:R-:W-:Y:S01]  /*04a0*/  CS2R R108, SRZ ;  /* 0x00000000006c7805 */ /* 0x000fe2000001ff00 */
[----:B------:R-:W-:Y:S01]  /*04b0*/  IMAD.IADD R9, R40, 0x1, R45 ;  /* 0x0000000128097824 */ /* 0x000fe200078e022d */
[----:B------:R-:W-:Y:S01]  /*04c0*/  CS2R R102, SRZ ;  /* 0x0000000000667805 */ /* 0x000fe2000001ff00 */
[----:B0-----:R-:W-:Y:S01]  /*04d0*/  IMAD.WIDE R34, R51, 0x4, R34 ;  /* 0x0000000433227825 */ /* 0x001fe200078e0222 */
[----:B------:R-:W-:-:S02]  /*04e0*/  CS2R R110, SRZ ;  /* 0x00000000006e7805 */ /* 0x000fc4000001ff00 */
[----:B------:R-:W-:Y:S02]  /*04f0*/  CS2R R66, SRZ ;  /* 0x0000000000427805 */ /* 0x000fe4000001ff00 */
[----:B------:R-:W-:Y:S01]  /*0500*/  CS2R R62, SRZ ;  /* 0x00000000003e7805 */ /* 0x000fe2000001ff00 */
[----:B----4-:R-:W-:Y:S01]  /*0510*/  IMAD.WIDE R8, R9, 0x4, R42 ;  /* 0x0000000409087825 */ /* 0x010fe200078e022a */
[----:B------:R-:W4:Y:S01]  /*0520*/  @P1 LDG.E.EL R77, desc[UR6][R34.64+-0x600] ;  /* 0xfffa0006224d1981 */ /* 0x000f22000c2e1900 */
[----:B------:R-:W-:Y:S01]  /*0530*/  CS2R R64, SRZ ;  /* 0x0000000000407805 */ /* 0x000fe2000001ff00 */
[----:B------:R-:W0:Y:S01]  /*0540*/  LDC.64 R48, c[0x0][0x258] ;  /* 0x00009600ff307b82 */ /* 0x000e220000000a00 */
[----:B------:R-:W-:Y:S01]  /*0550*/  IMAD.MOV.U32 R6, RZ, RZ, RZ ;  /* 0x000000ffff067224 */ /* 0x000fe200078e00ff */
[----:B------:R2:W4:Y:S01]  /*0560*/  @P1 LDG.E.128 R28, desc[UR6][R8.64] ;  /* 0x00000006081c1981 */ /* 0x000522000c1e1d00 */
[----:B-1----:R-:W-:-:S04]  /*0570*/  IMAD.WIDE R32, R51, 0x4, R32 ;  /* 0x0000000433207825 */ /* 0x002fc800078e0220 */
[----:B------:R-:W-:Y:S01]  /*0580*/  IMAD.MOV.U32 R78, RZ, RZ, RZ ;  /* 0x000000ffff4e7224 */ /* 0x000fe200078e00ff */
[----:B------:R-:W4:Y:S01]  /*0590*/  @P1 LDG.E.EL R118, desc[UR6][R32.64+-0x600] ;  /* 0xfffa000620761981 */ /* 0x000f22000c2e1900 */
[----:B------:R-:W-:Y:S02]  /*05a0*/  CS2R R104, SRZ ;  /* 0x0000000000687805 */ /* 0x000fe4000001ff00 */
[----:B------:R-:W-:Y:S02]  /*05b0*/  CS2R R72, SRZ ;  /* 0x0000000000487805 */ /* 0x000fe4000001ff00 */
[----:B------:R-:W-:Y:S01]  /*05c0*/  CS2R R74, SRZ ;  /* 0x00000000004a7805 */ /* 0x000fe2000001ff00 */
[----:B--2---:R-:W-:Y:S01]  /*05d0*/  IMAD.WIDE R8, R51, 0x4, R12 ;  /* 0x0000000433087825 */ /* 0x004fe200078e020c */
[----:B------:R-:W2:Y:S01]  /*05e0*/  @P1 LDG.E.EL R44, desc[UR6][R32.64+-0x600] ;  /* 0xfffa0006202c1981 */ /* 0x000ea2000c2e1900 */
[----:B------:R-:W1:Y:S02]  /*05f0*/  LDC.64 R12, c[0x0][0x250] ;  /* 0x00009400ff0c7b82 */ /* 0x000e640000000a00 */
[----:B------:R-:W-:Y:S01]  /*0600*/  IMAD.MOV.U32 R84, RZ, RZ, 0x3e800000 ;  /* 0x3e800000ff547424 */ /* 0x000fe200078e00ff */
[----:B------:R-:W2:Y:S05]  /*0610*/  @!P0 LDG.E.EL R76, desc[UR6][R8.64] ;  /* 0x00000006084c8981 */ /* 0x000eaa000c2e1900 */
[----:B------:R-:W0:Y:S01]  /*0620*/  S2UR UR5, SR_CgaCtaId ;  /* 0x00000000000579c3 */ /* 0x000e220000008800 */
[----:B------:R-:W2:Y:S01]  /*0630*/  @!P0 LDG.E.EL R50, desc[UR6][R8.64] ;  /* 0x0000000608328981 */ /* 0x000ea2000c2e1900 */
[----:B------:R-:W-:Y:S01]  /*0640*/  UMOV UR4, 0x400 ;  /* 0x0000040000047882 */ /* 0x000fe20000000000 */
[----:B------:R-:W-:-:S02]  /*0650*/  ULDC.64 UR8, c[0x0][0x290] ;  /* 0x0000a40000087ab9 */ /* 0x000fc40000000a00 */
[----:B------:R-:W2:Y:S04]  /*0660*/  @P1 LDG.E.EL R41, desc[UR6][R34.64+-0x600] ;  /* 0xfffa000622291981 */ /* 0x000ea8000c2e1900 */
[----:B------:R-:W2:Y:S04]  /*0670*/  @!P0 LDG.E.EL R53, desc[UR6][R8.64] ;  /* 0x0000000608358981 */ /* 0x000ea8000c2e1900 */
[----:B------:R-:W2:Y:S04]  /*0680*/  @!P0 LDG.E.EL R114, desc[UR6][R8.64] ;  /* 0x0000000608728981 */ /* 0x000ea8000c2e1900 */
[----:B------:R-:W2:Y:S04]  /*0690*/  @!P0 LDG.E.EL R98, desc[UR6][R8.64] ;  /* 0x0000000608628981 */ /* 0x000ea8000c2e1900 */
[----:B------:R-:W2:Y:S04]  /*06a0*/  @!P0 LDG.E.EL R99, desc[UR6][R8.64] ;  /* 0x0000000608638981 */ /* 0x000ea8000c2e1900 */
[----:B------:R-:W2:Y:S01]  /*06b0*/  @!P0 LDG.E.EL R25, desc[UR6][R8.64] ;  /* 0x0000000608198981 */ /* 0x000ea2000c2e1900 */
[----:B------:R-:W-:-:S03]  /*06c0*/  LOP3.LUT R0, R51, 0xffffff80, RZ, 0xc0, !PT ;  /* 0xffffff8033007812 */ /* 0x000fc600078ec0ff */
[----:B------:R0:W2:Y:S01]  /*06d0*/  @!P0 LDG.E.EL R97, desc[UR6][R8.64] ;  /* 0x0000000608618981 */ /* 0x0000a2000c2e1900 */
[----:B------:R-:W-:Y:S01]  /*06e0*/  ISETP.NE.AND P2, PT, R0, 0x100, PT ;  /* 0x000001000000780c */ /* 0x000fe20003f45270 */
[C---:B-1----:R-:W-:Y:S02]  /*06f0*/  IMAD.WIDE R12, R51.reuse, 0x4, R12 ;  /* 0x00000004330c7825 */ /* 0x042fe400078e020c */
[----:B------:R-:W2:Y:S04]  /*0700*/  @P1 LDG.E.EL R26, desc[UR6][R4.64+-0x600] ;  /* 0xfffa0006041a1981 */ /* 0x000ea8000c2e1900 */
[----:B------:R-:W2:Y:S01]  /*0710*/  @P1 LDG.E.EL R57, desc[UR6][R4.64+-0x600] ;  /* 0xfffa000604391981 */ /* 0x000ea2000c2e1900 */
[----:B0-----:R-:W0:Y:S03]  /*0720*/  LDC.64 R8, c[0x0][0x230] ;  /* 0x00008c00ff087b82 */ /* 0x001e260000000a00 */
[----:B------:R-:W2:Y:S04]  /*0730*/  @P1 LDG.E.EL R70, desc[UR6][R4.64+-0x600] ;  /* 0xfffa000604461981 */ /* 0x000ea8000c2e1900 */
[----:B------:R-:W2:Y:S04]  /*0740*/  @!P2 LDG.E.EL R69, desc[UR6][R12.64+-0x400] ;  /* 0xfffc00060c45a981 */ /* 0x000ea8000c2e1900 */
[----:B------:R-:W2:Y:S04]  /*0750*/  @!P2 LDG.E.EL R24, desc[UR6][R12.64+-0x400] ;  /* 0xfffc00060c18a981 */ /* 0x000ea8000c2e1900 */
[----:B------:R-:W2:Y:S04]  /*0760*/  @!P2 LDG.E.EL R23, desc[UR6][R12.64+-0x400] ;  /* 0xfffc00060c17a981 */ /* 0x000ea8000c2e1900 */
[----:B------:R-:W2:Y:S04]  /*0770*/  @!P2 LDG.E.EL R113, desc[UR6][R12.64+-0x400] ;  /* 0xfffc00060c71a981 */ /* 0x000ea8000c2e1900 */
[----:B------:R-:W2:Y:S04]  /*0780*/  @!P2 LDG.E.EL R71, desc[UR6][R12.64+-0x400] ;  /* 0xfffc00060c47a981 */ /* 0x000ea8000c2e1900 */
[----:B------:R-:W2:Y:S04]  /*0790*/  @!P2 LDG.E.EL R116, desc[UR6][R12.64+-0x400] ;  /* 0xfffc00060c74a981 */ /* 0x000ea8000c2e1900 */
[----:B------:R-:W2:Y:S04]  /*07a0*/  @!P2 LDG.E.EL R115, desc[UR6][R12.64+-0x400] ;  /* 0xfffc00060c73a981 */ /* 0x000ea8000c2e1900 */
[----:B------:R-:W2:Y:S04]  /*07b0*/  @P1 LDG.E.EL R81, desc[UR6][R4.64+-0x600] ;  /* 0xfffa000604511981 */ /* 0x000ea8000c2e1900 */
[----:B------:R1:W2:Y:S04]  /*07c0*/  @P1 LDG.E.EL R106, desc[UR6][R4.64+-0x600] ;  /* 0xfffa0006046a1981 */ /* 0x0002a8000c2e1900 */
[----:B------:R3:W2:Y:S01]  /*07d0*/  @!P2 LDG.E.EL R82, desc[UR6][R12.64+-0x400] ;  /* 0xfffc00060c52a981 */ /* 0x0006a2000c2e1900 */
[----:B------:R-:W-:-:S03]  /*07e0*/  IMAD.WIDE R58, R51, 0x4, R58 ;  /* 0x00000004333a7825 */ /* 0x000fc600078e023a */
[----:B------:R-:W2:Y:S01]  /*07f0*/  @P1 LDG.E.EL R83, desc[UR6][R36.64+-0x600] ;  /* 0xfffa000624531981 */ /* 0x000ea2000c2e1900 */
[----:B-1----:R-:W1:Y:S01]  /*0800*/  LDC.64 R4, c[0x0][0x238] ;  /* 0x00008e00ff047b82 */ /* 0x002e620000000a00 */
[C---:B0-----:R-:W-:Y:S02]  /*0810*/  IMAD.WIDE R8, R51.reuse, 0x4, R8 ;  /* 0x0000000433087825 */ /* 0x041fe400078e0208 */
[----:B------:R-:W2:Y:S02]  /*0820*/  @!P2 LDG.E.EL R112, desc[UR6][R58.64+-0x400] ;  /* 0xfffc00063a70a981 */ /* 0x000ea4000c2e1900 */
[C---:B---3--:R-:W-:Y:S01]  /*0830*/  IMAD.WIDE R12, R51.reuse, 0x4, R16 ;  /* 0x00000004330c7825 */ /* 0x048fe200078e0210 */
[----:B------:R-:W-:Y:S01]  /*0840*/  CS2R R16, SRZ ;  /* 0x0000000000107805 */ /* 0x000fe2000001ff00 */
[----:B------:R-:W3:Y:S04]  /*0850*/  @!P0 LDG.E.EL R93, desc[UR6][R8.64] ;  /* 0x00000006085d8981 */ /* 0x000ee8000c2e1900 */
[----:B------:R-:W3:Y:S04]  /*0860*/  @!P0 LDG.E.EL R100, desc[UR6][R12.64] ;  /* 0x000000060c648981 */ /* 0x000ee8000c2e1900 */
[----:B------:R-:W3:Y:S04]  /*0870*/  @!P0 LDG.E.EL R101, desc[UR6][R12.64] ;  /* 0x000000060c658981 */ /* 0x000ee8000c2e1900 */
[----:B------:R-:W3:Y:S04]  /*0880*/  @!P0 LDG.E.EL R96, desc[UR6][R12.64] ;  /* 0x000000060c608981 */ /* 0x000ee8000c2e1900 */
[----:B------:R-:W3:Y:S01]  /*0890*/  @!P0 LDG.E.EL R91, desc[UR6][R12.64] ;  /* 0x000000060c5b8981 */ /* 0x000ee2000c2e1900 */
[----:B-1----:R-:W-:-:S03]  /*08a0*/  IMAD.WIDE R4, R51, 0x4, R4 ;  /* 0x0000000433047825 */ /* 0x002fc600078e0204 */
[----:B------:R-:W3:Y:S04]  /*08b0*/  @!P0 LDG.E.EL R16, desc[UR6][R12.64] ;  /* 0x000000060c108981 */ /* 0x000ee8000c2e1900 */
[----:B------:R-:W3:Y:S04]  /*08c0*/  @!P0 LDG.E.EL R19, desc[UR6][R12.64] ;  /* 0x000000060c138981 */ /* 0x000ee8000c2e1900 */
[----:B------:R-:W3:Y:S04]  /*08d0*/  @!P0 LDG.E.EL R54, desc[UR6][R12.64] ;  /* 0x000000060c368981 */ /* 0x000ee8000c2e1900 */
[----:B------:R0:W3:Y:S01]  /*08e0*/  @!P0 LDG.E.EL R27, desc[UR6][R12.64] ;  /* 0x000000060c1b8981 */ /* 0x0000e2000c2e1900 */
[----:B------:R-:W-:-:S03]  /*08f0*/  IMAD.WIDE R38, R51, 0x4, R38 ;  /* 0x0000000433267825 */ /* 0x000fc600078e0226 */
[----:B------:R-:W3:Y:S04]  /*0900*/  @!P0 LDG.E.EL R95, desc[UR6][R8.64] ;  /* 0x00000006085f8981 */ /* 0x000ee8000c2e1900 */
[----:B------:R-:W3:Y:S01]  /*0910*/  @!P0 LDG.E.EL R92, desc[UR6][R8.64] ;  /* 0x00000006085c8981 */ /* 0x000ee2000c2e1900 */
[----:B0-----:R-:W-:-:S03]  /*0920*/  CS2R R12, SRZ ;  /* 0x00000000000c7805 */ /* 0x001fc6000001ff00 */
[----:B------:R-:W3:Y:S04]  /*0930*/  @!P0 LDG.E.EL R85, desc[UR6][R8.64] ;  /* 0x0000000608558981 */ /* 0x000ee8000c2e1900 */
[----:B------:R-:W3:Y:S04]  /*0940*/  @!P0 LDG.E.EL R22, desc[UR6][R8.64] ;  /* 0x0000000608168981 */ /* 0x000ee8000c2e1900 */
[----:B------:R-:W3:Y:S04]  /*0950*/  @!P0 LDG.E.EL R20, desc[UR6][R8.64] ;  /* 0x0000000608148981 */ /* 0x000ee8000c2e1900 */
[----:B------:R-:W3:Y:S04]  /*0960*/  @!P0 LDG.E.EL R18, desc[UR6][R8.64] ;  /* 0x0000000608128981 */ /* 0x000ee8000c2e1900 */
[----:B------:R0:W3:Y:S04]  /*0970*/  @!P0 LDG.E.EL R15, desc[UR6][R8.64] ;  /* 0x00000006080f8981 */ /* 0x0000e8000c2e1900 */
[----:B------:R-:W3:Y:S04]  /*0980*/  @!P0 LDG.E.EL R89, desc[UR6][R4.64] ;  /* 0x0000000604598981 */ /* 0x000ee8000c2e1900 */
[----:B------:R-:W3:Y:S01]  /*0990*/  @!P0 LDG.E.EL R88, desc[UR6][R4.64] ;  /* 0x0000000604588981 */ /* 0x000ee2000c2e1900 */
[----:B0-----:R-:W-:-:S03]  /*09a0*/  CS2R R8, SRZ ;  /* 0x0000000000087805 */ /* 0x001fc6000001ff00 */
[----:B------:R-:W3:Y:S04]  /*09b0*/  @!P0 LDG.E.EL R94, desc[UR6][R4.64] ;  /* 0x00000006045e8981 */ /* 0x000ee8000c2e1900 */
        /* <DEDUP_REMOVED lines=21> */
[----:B------:R0:W3:Y:S01]  /*0b10*/  @!P2 LDG.E.EL R66, desc[UR6][R38.64+-0x400] ;  /* 0xfffc00062642a981 */ /* 0x0000e2000c2e1900 */
[----:B------:R-:W-:-:S03]  /*0b20*/  SEL R60, R60, RZ, P1 ;  /* 0x000000ff3c3c7207 */ /* 0x000fc60000800000 */
[----:B------:R-:W3:Y:S04]  /*0b30*/  @P1 LDG.E.EL R52, desc[UR6][R36.64+-0x600] ;  /* 0xfffa000624341981 */ /* 0x000ee8000c2e1900 */
[----:B------:R-:W3:Y:S01]  /*0b40*/  @P1 LDG.E.EL R6, desc[UR6][R36.64+-0x600] ;  /* 0xfffa000624061981 */ /* 0x000ee2000c2e1900 */
[----:B0-----:R-:W-:Y:S01]  /*0b50*/  SEL R39, R55, RZ, P1 ;  /* 0x000000ff37277207 */ /* 0x001fe20000800000 */
[----:B------:R-:W-:Y:S02]  /*0b60*/  FADD R38, R60, 9.9999997473787516356e-06 ;  /* 0x3727c5ac3c267421 */ /* 0x000fe40000000000 */
[----:B------:R-:W3:Y:S02]  /*0b70*/  @P1 LDG.E.EL R78, desc[UR6][R36.64+-0x600] ;  /* 0xfffa0006244e1981 */ /* 0x000ee4000c2e1900 */
[----:B------:R-:W-:-:S02]  /*0b80*/  FADD R39, R39, 9.9999997473787516356e-06 ;  /* 0x3727c5ac27277421 */ /* 0x000fc40000000000 */
[----:B------:R-:W3:Y:S01]  /*0b90*/  @P1 LDG.E.EL R86, desc[UR6][R36.64+-0x600] ;  /* 0xfffa000624561981 */ /* 0x000ee2000c2e1900 */
[----:B------:R-:W0:Y:S03]  /*0ba0*/  MUFU.SQRT R38, R38 ;  /* 0x0000002600267308 */ /* 0x000e260000002000 */
[----:B------:R1:W3:Y:S04]  /*0bb0*/  @P1 LDG.E.EL R61, desc[UR6][R36.64+-0x600] ;  /* 0xfffa0006243d1981 */ /* 0x0002e8000c2e1900 */
[----:B------:R-:W3:Y:S01]  /*0bc0*/  @P1 LDG.E.EL R104, desc[UR6][R34.64+-0x600] ;  /* 0xfffa000622681981 */ /* 0x000ee2000c2e1900 */
[----:B------:R-:W1:Y:S03]  /*0bd0*/  MUFU.SQRT R39, R39 ;  /* 0x0000002700277308 */ /* 0x000e660000002000 */
[----:B------:R-:W3:Y:S01]  /*0be0*/  @P1 LDG.E.EL R59, desc[UR6][R34.64+-0x600] ;  /* 0xfffa0006223b1981 */ /* 0x000ee2000c2e1900 */
[----:B0-----:R-:W-:-:S03]  /*0bf0*/  FSETP.GT.AND P3, PT, R38, 8.50705917302346158658e+37, PT ;  /* 0x7e8000002600780b */ /* 0x001fc60003f64000 */
[----:B------:R-:W3:Y:S01]  /*0c00*/  @P1 LDG.E.EL R72, desc[UR6][R34.64+-0x600] ;  /* 0xfffa000622481981 */ /* 0x000ee2000c2e1900 */
[----:B------:R-:W-:-:S03]  /*0c10*/  FSETP.GEU.AND P5, PT, R38, 1.175494350822287508e-38, PT ;  /* 0x008000002600780b */ /* 0x000fc60003fae000 */
[----:B------:R-:W3:Y:S01]  /*0c20*/  @P1 LDG.E.EL R80, desc[UR6][R34.64+-0x600] ;  /* 0xfffa000622501981 */ /* 0x000ee2000c2e1900 */
[----:B-1----:R-:W-:-:S03]  /*0c30*/  FSETP.GT.AND P4, PT, R39, 8.50705917302346158658e+37, PT ;  /* 0x7e8000002700780b */ /* 0x002fc60003f84000 */
[----:B------:R-:W3:Y:S01]  /*0c40*/  @P1 LDG.E.EL R75, desc[UR6][R34.64+-0x600] ;  /* 0xfffa0006224b1981 */ /* 0x000ee2000c2e1900 */
[C---:B------:R-:W-:Y:S01]  /*0c50*/  FSETP.GEU.AND P6, PT, R39.reuse, 1.175494350822287508e-38, PT ;  /* 0x008000002700780b */ /* 0x040fe20003fce000 */
[----:B------:R-:W-:Y:S01]  /*0c60*/  @P3 FMUL R38, R38, 0.25 ;  /* 0x3e80000026263820 */ /* 0x000fe20000400000 */
[----:B------:R-:W-:Y:S01]  /*0c70*/  IMAD.MOV.U32 R55, RZ, RZ, RZ ;  /* 0x000000ffff377224 */ /* 0x000fe200078e00ff */
[----:B------:R-:W3:Y:S02]  /*0c80*/  @P1 LDG.E.EL R105, desc[UR6][R32.64+-0x600] ;  /* 0xfffa000620691981 */ /* 0x000ee4000c2e1900 */
[----:B------:R-:W-:Y:S01]  /*0c90*/  @!P5 FMUL R38, R38, 16777216 ;  /* 0x4b8000002626d820 */ /* 0x000fe20000400000 */
[----:B------:R-:W-:Y:S01]  /*0ca0*/  SHF.R.S32.HI R36, RZ, 0x15, R79 ;  /* 0x00000015ff247819 */ /* 0x000fe2000001144f */
[----:B------:R-:W3:Y:S02]  /*0cb0*/  @P1 LDG.E.EL R117, desc[UR6][R32.64+-0x600] ;  /* 0xfffa000620751981 */ /* 0x000ee4000c2e1900 */
[----:B------:R-:W-:Y:S01]  /*0cc0*/  @P4 FMUL R39, R39, 0.25 ;  /* 0x3e80000027274820 */ /* 0x000fe20000400000 */
[----:B------:R-:W-:Y:S01]  /*0cd0*/  IMAD.MOV.U32 R60, RZ, RZ, RZ ;  /* 0x000000ffff3c7224 */ /* 0x000fe200078e00ff */
[----:B------:R0:W3:Y:S02]  /*0ce0*/  @P1 LDG.E.EL R55, desc[UR6][R34.64+-0x600] ;  /* 0xfffa000622371981 */ /* 0x0000e4000c2e1900 */
[----:B------:R-:W-:Y:S01]  /*0cf0*/  @!P6 FMUL R39, R39, 16777216 ;  /* 0x4b8000002727e820 */ /* 0x000fe20000400000 */
[----:B------:R-:W-:Y:S01]  /*0d00*/  IMAD.MOV.U32 R79, RZ, RZ, RZ ;  /* 0x000000ffff4f7224 */ /* 0x000fe200078e00ff */
[----:B------:R-:W1:Y:S01]  /*0d10*/  MUFU.RCP R38, R38 ;  /* 0x0000002600267308 */ /* 0x000e620000001000 */
[----:B------:R-:W3:Y:S04]  /*0d20*/  @P1 LDG.E.EL R60, desc[UR6][R32.64+-0x600] ;  /* 0xfffa0006203c1981 */ /* 0x000ee8000c2e1900 */
[----:B------:R-:W3:Y:S01]  /*0d30*/  @P1 LDG.E.EL R73, desc[UR6][R32.64+-0x600] ;  /* 0xfffa000620491981 */ /* 0x000ee2000c2e1900 */
[----:B0-----:R-:W-:-:S02]  /*0d40*/  SGXT R35, R36, 0x1 ;  /* 0x000000012423781a */ /* 0x001fc40000000200 */
[----:B------:R-:W-:Y:S01]  /*0d50*/  LOP3.LUT R34, R3, 0x4, R10, 0xfe, !PT ;  /* 0x0000000403227812 */ /* 0x000fe200078efe0a */
[----:B------:R-:W0:Y:S01]  /*0d60*/  MUFU.RCP R39, R39 ;  /* 0x0000002700277308 */ /* 0x000e220000001000 */
[----:B------:R-:W3:Y:S02]  /*0d70*/  @P1 LDG.E.EL R74, desc[UR6][R32.64+-0x600] ;  /* 0xfffa0006204a1981 */ /* 0x000ee4000c2e1900 */
[----:B------:R-:W-:Y:S02]  /*0d80*/  LEA.HI R35, R35, R34, RZ, 0xc ;  /* 0x0000002223237211 */ /* 0x000fe400078f60ff */
[----:B------:R0:W3:Y:S01]  /*0d90*/  @P1 LDG.E.EL R79, desc[UR6][R32.64+-0x600] ;  /* 0xfffa0006204f1981 */ /* 0x0000e2000c2e1900 */
[C---:B------:R-:W-:Y:S01]  /*0da0*/  FSEL R36, R84.reuse, 1, P4 ;  /* 0x3f80000054247808 */ /* 0x040fe20002000000 */
[----:B------:R-:W-:Y:S01]  /*0db0*/  IMAD.MOV.U32 R0, RZ, RZ, RZ ;  /* 0x000000ffff007224 */ /* 0x000fe200078e00ff */
[----:B------:R-:W-:Y:S01]  /*0dc0*/  LOP3.LUT R35, R35, 0xfffff000, RZ, 0xc0, !PT ;  /* 0xfffff00023237812 */ /* 0x000fe200078ec0ff */
[----:B------:R-:W-:Y:S01]  /*0dd0*/  IMAD.MOV.U32 R2, RZ, RZ, RZ ;  /* 0x000000ffff027224 */ /* 0x000fe200078e00ff */
[----:B0-----:R-:W-:Y:S01]  /*0de0*/  FSEL R33, R84, 1, P3 ;  /* 0x3f80000054217808 */ /* 0x001fe20001800000 */
[----:B------:R-:W-:-:S04]  /*0df0*/  IMAD.WIDE R48, R51, 0x4, R48 ;  /* 0x0000000433307825 */ /* 0x000fc800078e0230 */
[----:B------:R-:W-:Y:S01]  /*0e00*/  @!P6 FMUL R36, R36, 16777216 ;  /* 0x4b8000002424e820 */ /* 0x000fe20000400000 */
[----:B------:R-:W-:Y:S01]  /*0e10*/  @!P5 FMUL R33, R33, 16777216 ;  /* 0x4b8000002121d820 */ /* 0x000fe20000400000 */
[----:B------:R-:W-:Y:S01]  /*0e20*/  IMAD.IADD R34, R34, 0x1, -R35 ;  /* 0x0000000122227824 */ /* 0x000fe200078e0a23 */
[----:B------:R-:W3:Y:S02]  /*0e30*/  @!P2 LDG.E.EL R4, desc[UR6][R48.64+-0x400] ;  /* 0xfffc00063004a981 */ /* 0x000ee4000c2e1900 */
[----:B-1----:R-:W-:Y:S01]  /*0e40*/  FMUL R32, R38, R33 ;  /* 0x0000002126207220 */ /* 0x002fe20000400000 */
[----:B------:R-:W-:Y:S01]  /*0e50*/  FMUL R38, R39, R36 ;  /* 0x0000002427267220 */ /* 0x000fe20000400000 */
[----:B------:R-:W3:Y:S01]  /*0e60*/  @!P2 LDG.E.EL R0, desc[UR6][R48.64+-0x400] ;  /* 0xfffc00063000a981 */ /* 0x000ee2000c2e1900 */
[----:B-----5:R-:W-:Y:S01]  /*0e70*/  SEL R36, R120, RZ, P1 ;  /* 0x000000ff78247207 */ /* 0x020fe20000800000 */
[----:B------:R-:W-:Y:S01]  /*0e80*/  IMAD R120, R47, 0x100000, R34 ;  /* 0x001000002f787824 */ /* 0x000fe200078e0222 */
[----:B----4-:R-:W-:Y:S01]  /*0e90*/  SEL R31, R31, RZ, P1 ;  /* 0x000000ff1f1f7207 */ /* 0x010fe20000800000 */
[----:B------:R-:W4:Y:S01]  /*0ea0*/  @!P2 LDG.E.EL R107, desc[UR6][R48.64+-0x400] ;  /* 0xfffc0006306ba981 */ /* 0x000f22000c2e1900 */
[----:B--2---:R-:W-:-:S03]  /*0eb0*/  SEL R76, R76, RZ, !P0 ;  /* 0x000000ff4c4c7207 */ /* 0x004fc60004000000 */
[----:B------:R-:W2:Y:S01]  /*0ec0*/  @!P2 LDG.E.EL R109, desc[UR6][R48.64+-0x400] ;  /* 0xfffc0006306da981 */ /* 0x000ea2000c2e1900 */
[----:B------:R-:W-:-:S03]  /*0ed0*/  SEL R34, R119, RZ, P1 ;  /* 0x000000ff77227207 */ /* 0x000fc60000800000 */
[----:B------:R-:W5:Y:S01]  /*0ee0*/  @!P2 LDG.E.EL R2, desc[UR6][R48.64+-0x400] ;  /* 0xfffc00063002a981 */ /* 0x000f62000c2e1900 */
[----:B------:R-:W-:-:S03]  /*0ef0*/  SEL R33, R30, RZ, P1 ;  /* 0x000000ff1e217207 */ /* 0x000fc60000800000 */
[----:B------:R-:W2:Y:S04]  /*0f00*/  @!P2 LDG.E.EL R9, desc[UR6][R48.64+-0x400] ;  /* 0xfffc00063009a981 */ /* 0x000ea8000c2e1900 */
[----:B------:R-:W2:Y:S04]  /*0f10*/  @!P2 LDG.E.EL R62, desc[UR6][R48.64+-0x400] ;  /* 0xfffc0006303ea981 */ /* 0x000ea8000c2e1900 */
[----:B------:R0:W2:Y:S01]  /*0f20*/  @!P2 LDG.E.EL R64, desc[UR6][R48.64+-0x400] ;  /* 0xfffc00063040a981 */ /* 0x0000a2000c2e1900 */
[----:B------:R-:W-:Y:S01]  /*0f30*/  FADD R31, R31, -R36 ;  /* 0x800000241f1f7221 */ /* 0x000fe20000000000 */
[----:B------:R-:W-:Y:S01]  /*0f40*/  FADD R121, R76, 9.9999997473787516356e-06 ;  /* 0x3727c5ac4c797421 */ /* 0x000fe20000000000 */
[----:B------:R-:W-:Y:S01]  /*0f50*/  FADD R33, R33, -R34 ;  /* 0x8000002221217221 */ /* 0x000fe20000000000 */
[----:B0-----:R-:W0:Y:S01]  /*0f60*/  LDC.64 R48, c[0x0][0x240] ;  /* 0x00009000ff307b82 */ /* 0x001e220000000a00 */
[----:B------:R-:W-:Y:S01]  /*0f70*/  SEL R34, R77, RZ, P1 ;  /* 0x000000ff4d227207 */ /* 0x000fe20000800000 */
[----:B------:R-:W-:Y:S01]  /*0f80*/  FMUL R31, R38, R31 ;  /* 0x0000001f261f7220 */ /* 0x000fe20000400000 */
[----:B------:R-:W-:Y:S01]  /*0f90*/  SEL R35, R118, RZ, P1 ;  /* 0x000000ff76237207 */ /* 0x000fe20000800000 */
[----:B------:R-:W-:Y:S01]  /*0fa0*/  IMAD R30, R47, -0x80000, R120 ;  /* 0xfff800002f1e7824 */ /* 0x000fe200078e0278 */
[----:B------:R-:W1:Y:S03]  /*0fb0*/  MUFU.SQRT R121, R121 ;  /* 0x0000007900797308 */ /* 0x000e660000002000 */
[----:B------:R-:W-:Y:S01]  /*0fc0*/  FFMA R118, R34, R31, R35 ;  /* 0x0000001f22767223 */ /* 0x000fe20000000023 */
[----:B------:R-:W-:Y:S01]  /*0fd0*/  IMAD.IADD R45, R30, 0x1, R45 ;  /* 0x000000011e2d7824 */ /* 0x000fe200078e022d */
[----:B------:R-:W-:-:S03]  /*0fe0*/  LEA R31, R51, 0xfff00000, 0xc ;  /* 0xfff00000331f7811 */ /* 0x000fc600078e60ff */
[----:B------:R-:W-:Y:S01]  /*0ff0*/  IMAD.WIDE R42, R45, 0x4, R42 ;  /* 0x000000042d2a7825 */ /* 0x000fe200078e022a */
[----:B------:R-:W-:-:S03]  /*1000*/  SEL R50, R50, RZ, !P0 ;  /* 0x000000ff32327207 */ /* 0x000fc60004000000 */
[C---:B------:R-:W-:Y:S02]  /*1010*/  IMAD.IADD R45, R31.reuse, 0x1, R40 ;  /* 0x000000011f2d7824 */ /* 0x040fe400078e0228 */
[----:B------:R-:W-:Y:S01]  /*1020*/  IMAD.IADD R31, R31, 0x1, R30 ;  /* 0x000000011f1f7824 */ /* 0x000fe200078e021e */
[----:B------:R-:W-:Y:S01]  /*1030*/  SEL R37, R44, RZ, P1 ;  /* 0x000000ff2c257207 */ /* 0x000fe20000800000 */
[----:B------:R-:W-:Y:S01]  /*1040*/  FMUL R119, R32, R33 ;  /* 0x0000002120777220 */ /* 0x000fe20000400000 */
[----:B------:R-:W-:Y:S01]  /*1050*/  SEL R36, R41, RZ, P1 ;  /* 0x000000ff29247207 */ /* 0x000fe20000800000 */
[----:B0-----:R-:W-:Y:S01]  /*1060*/  IMAD.WIDE R44, R45, 0x4, R48 ;  /* 0x000000042d2c7825 */ /* 0x001fe200078e0230 */
[----:B-1----:R-:W-:-:S03]  /*1070*/  FSETP.GT.AND P5, PT, R121, 8.50705917302346158658e+37, PT ;  /* 0x7e8000007900780b */ /* 0x002fc60003fa4000 */
[----:B------:R-:W-:Y:S02]  /*1080*/  IMAD.WIDE R48, R31, 0x4, R48 ;  /* 0x000000041f307825 */ /* 0x000fe400078e0230 */
[----:B------:R-:W0:Y:S02]  /*1090*/  LDC.64 R30, c[0x0][0x218] ;  /* 0x00008600ff1e7b82 */ /* 0x000e240000000a00 */
[----:B------:R-:W-:Y:S02]  /*10a0*/  IMAD R51, R51, 0x1000, R120 ;  /* 0x0000100033337824 */ /* 0x000fe400078e0278 */
[----:B------:R-:W-:Y:S01]  /*10b0*/  FADD R120, R50, 9.9999997473787516356e-06 ;  /* 0x3727c5ac32787421 */ /* 0x000fe20000000000 */
[----:B------:R-:W-:Y:S01]  /*10c0*/  FFMA R119, R36, R119, R37 ;  /* 0x0000007724777223 */ /* 0x000fe20000000025 */
[----:B------:R-:W-:Y:S02]  /*10d0*/  CS2R R36, SRZ ;  /* 0x0000000000247805 */ /* 0x000fe4000001ff00 */
[----:B------:R-:W-:-:S02]  /*10e0*/  CS2R R38, SRZ ;  /* 0x0000000000267805 */ /* 0x000fc4000001ff00 */
[C---:B------:R-:W-:Y:S01]  /*10f0*/  FSETP.GEU.AND P6, PT, R121.reuse, 1.175494350822287508e-38, PT ;  /* 0x008000007900780b */ /* 0x040fe20003fce000 */
[----:B------:R-:W1:Y:S01]  /*1100*/  MUFU.SQRT R120, R120 ;  /* 0x0000007800787308 */ /* 0x000e620000002000 */
[----:B------:R-:W-:Y:S02]  /*1110*/  LOP3.LUT R46, R46, 0xffe00000, RZ, 0xc0, !PT ;  /* 0xffe000002e2e7812 */ /* 0x000fe400078ec0ff */
[----:B------:R1:W2:Y:S01]  /*1120*/  @!P2 LDG.E.128 R36, desc[UR6][R44.64] ;  /* 0x000000062c24a981 */ /* 0x0002a2000c1e1d00 */
[----:B------:R-:W-:Y:S01]  /*1130*/  @P5 FMUL R121, R121, 0.25 ;  /* 0x3e80000079795820 */ /* 0x000fe20000400000 */
[----:B------:R-:W-:Y:S01]  /*1140*/  SEL R53, R53, RZ, !P0 ;  /* 0x000000ff35357207 */ /* 0x000fe20004000000 */
[----:B------:R-:W-:Y:S01]  /*1150*/  IMAD.IADD R46, R7, 0x1, -R46 ;  /* 0x00000001072e7824 */ /* 0x000fe200078e0a2e */
[----:B------:R-:W-:Y:S02]  /*1160*/  CS2R R32, SRZ ;  /* 0x0000000000207805 */ /* 0x000fe4000001ff00 */
[----:B------:R-:W-:-:S03]  /*1170*/  CS2R R34, SRZ ;  /* 0x0000000000227805 */ /* 0x000fc6000001ff00 */
[----:B------:R-:W-:Y:S01]  /*1180*/  @!P6 FMUL R121, R121, 16777216 ;  /* 0x4b8000007979e820 */ /* 0x000fe20000400000 */
[----:B------:R-:W-:Y:S02]  /*1190*/  IMAD R77, R47, 0x100000, R46 ;  /* 0x001000002f4d7824 */ /* 0x000fe400078e022e */
[----:B------:R-:W-:Y:S01]  /*11a0*/  FADD R53, R53, 9.9999997473787516356e-06 ;  /* 0x3727c5ac35357421 */ /* 0x000fe20000000000 */
[----:B-1----:R-:W-:Y:S02]  /*11b0*/  CS2R R44, SRZ ;  /* 0x00000000002c7805 */ /* 0x002fe4000001ff00 */
[C---:B------:R-:W-:Y:S02]  /*11c0*/  FSETP.GT.AND P3, PT, R120.reuse, 8.50705917302346158658e+37, PT ;  /* 0x7e8000007800780b */ /* 0x040fe40003f64000 */
[----:B------:R-:W-:Y:S01]  /*11d0*/  CS2R R46, SRZ ;  /* 0x00000000002e7805 */ /* 0x000fe2000001ff00 */
[----:B------:R1:W2:Y:S01]  /*11e0*/  @P1 LDG.E.128 R32, desc[UR6][R42.64] ;  /* 0x000000062a201981 */ /* 0x0002a2000c1e1d00 */
[----:B0-----:R-:W-:Y:S01]  /*11f0*/  IMAD.WIDE R76, R77, 0x4, R30 ;  /* 0x000000044d4c7825 */ /* 0x001fe200078e021e */
[----:B------:R-:W-:Y:S01]  /*1200*/  MUFU.RCP R121, R121 ;  /* 0x0000007900797308 */ /* 0x000fe20000001000 */
[----:B------:R-:W-:-:S02]  /*1210*/  FSETP.GEU.AND P4, PT, R120, 1.175494350822287508e-38, PT ;  /* 0x008000007800780b */ /* 0x000fc40003f8e000 */
[----:B------:R-:W-:Y:S01]  /*1220*/  IMAD.MOV.U32 R40, RZ, RZ, RZ ;  /* 0x000000ffff287224 */ /* 0x000fe200078e00ff */
[----:B------:R0:W2:Y:S01]  /*1230*/  @!P0 LDG.E.128 R44, desc[UR6][R76.64] ;  /* 0x000000064c2c8981 */ /* 0x0000a2000c1e1d00 */
[----:B------:R-:W-:Y:S01]  /*1240*/  IMAD.MOV.U32 R41, RZ, RZ, RZ ;  /* 0x000000ffff297224 */ /* 0x000fe200078e00ff */
[----:B-1----:R-:W-:Y:S02]  /*1250*/  CS2R R42, SRZ ;  /* 0x00000000002a7805 */ /* 0x002fe4000001ff00 */
[----:B------:R-:W1:Y:S01]  /*1260*/  MUFU.SQRT R53, R53 ;  /* 0x0000003500357308 */ /* 0x000e620000002000 */
[----:B------:R-:W-:Y:S01]  /*1270*/  IMAD.WIDE R30, R51, 0x4, R30 ;  /* 0x00000004331e7825 */ /* 0x000fe200078e021e */
[----:B------:R-:W-:Y:S02]  /*1280*/  CS2R R50, SRZ ;  /* 0x0000000000327805 */ /* 0x000fe4000001ff00 */
[----:B0-----:R-:W-:Y:S01]  /*1290*/  FSEL R76, R84, 1, P5 ;  /* 0x3f800000544c7808 */ /* 0x001fe20002800000 */
[----:B------:R0:W2:Y:S01]  /*12a0*/  @!P2 LDG.E.128 R40, desc[UR6][R48.64] ;  /* 0x000000063028a981 */ /* 0x0000a2000c1e1d00 */
[----:B------:R-:W-:Y:S01]  /*12b0*/  @P3 FMUL R120, R120, 0.25 ;  /* 0x3e80000078783820 */ /* 0x000fe20000400000 */
[----:B------:R-:W-:-:S02]  /*12c0*/  SEL R114, R114, RZ, !P0 ;  /* 0x000000ff72727207 */ /* 0x000fc40004000000 */
[----:B------:R-:W-:Y:S01]  /*12d0*/  @!P6 FMUL R76, R76, 16777216 ;  /* 0x4b8000004c4ce820 */ /* 0x000fe20000400000 */
[----:B------:R-:W-:Y:S02]  /*12e0*/  SEL R98, R98, RZ, !P0 ;  /* 0x000000ff62627207 */ /* 0x000fe40004000000 */
[----:B0-----:R-:W-:Y:S01]  /*12f0*/  CS2R R48, SRZ ;  /* 0x0000000000307805 */ /* 0x001fe2000001ff00 */
[----:B------:R-:W-:Y:S02]  /*1300*/  @!P4 FMUL R120, R120, 16777216 ;  /* 0x4b8000007878c820 */ /* 0x000fe40000400000 */
[----:B------:R-:W-:-:S03]  /*1310*/  FADD R98, R98, 9.9999997473787516356e-06 ;  /* 0x3727c5ac62627421 */ /* 0x000fc60000000000 */
[----:B------:R0:W2:Y:S01]  /*1320*/  @!P0 LDG.E.128 R48, desc[UR6][R30.64] ;  /* 0x000000061e308981 */ /* 0x0000a2000c1e1d00 */
[C---:B-1----:R-:W-:Y:S02]  /*1330*/  FSETP.GT.AND P5, PT, R53.reuse, 8.50705917302346158658e+37, PT ;  /* 0x7e8000003500780b */ /* 0x042fe40003fa4000 */
[----:B------:R-:W-:Y:S01]  /*1340*/  MUFU.SQRT R98, R98 ;  /* 0x0000006200627308 */ /* 0x000fe20000002000 */
[----:B------:R-:W-:Y:S01]  /*1350*/  FSETP.GEU.AND P6, PT, R53, 1.175494350822287508e-38, PT ;  /* 0x008000003500780b */ /* 0x000fe20003fce000 */
[----:B0-----:R-:W-:Y:S01]  /*1360*/  FMUL R30, R121, R76 ;  /* 0x0000004c791e7220 */ /* 0x001fe20000400000 */
[----:B------:R-:W-:-:S05]  /*1370*/  FADD R76, R114, 9.9999997473787516356e-06 ;  /* 0x3727c5ac724c7421 */ /* 0x000fca0000000000 */
[----:B------:R-:W0:Y:S01]  /*1380*/  MUFU.RCP R31, R120 ;  /* 0x00000078001f7308 */ /* 0x000e220000001000 */
[----:B------:R-:W-:-:S07]  /*1390*/  FSEL R114, R84, 1, P3 ;  /* 0x3f80000054727808 */ /* 0x000fce0001800000 */
[----:B------:R-:W1:Y:S01]  /*13a0*/  MUFU.SQRT R76, R76 ;  /* 0x0000004c004c7308 */ /* 0x000e620000002000 */
[----:B------:R-:W-:Y:S01]  /*13b0*/  @!P4 FMUL R114, R114, 16777216 ;  /* 0x4b8000007272c820 */ /* 0x000fe20000400000 */
[----:B------:R-:W-:Y:S01]  /*13c0*/  @P5 FMUL R53, R53, 0.25 ;  /* 0x3e80000035355820 */ /* 0x000fe20000400000 */
[----:B------:R-:W-:-:S03]  /*13d0*/  SEL R99, R99, RZ, !P0 ;  /* 0x000000ff63637207 */ /* 0x000fc60004000000 */
[----:B------:R-:W-:Y:S01]  /*13e0*/  @!P6 FMUL R53, R53, 16777216 ;  /* 0x4b8000003535e820 */ /* 0x000fe20000400000 */
[----:B0-----:R-:W-:Y:S01]  /*13f0*/  FMUL R31, R31, R114 ;  /* 0x000000721f1f7220 */ /* 0x001fe20000400000 */
[----:B------:R-:W-:Y:S01]  /*1400*/  FSEL R114, R84, 1, P5 ;  /* 0x3f80000054727808 */ /* 0x000fe20002800000 */
[----:B------:R-:W-:Y:S01]  /*1410*/  FADD R99, R99, 9.9999997473787516356e-06 ;  /* 0x3727c5ac63637421 */ /* 0x000fe20000000000 */
[----:B------:R-:W-:Y:S02]  /*1420*/  FSETP.GT.AND P5, PT, R98, 8.50705917302346158658e+37, PT ;  /* 0x7e8000006200780b */ /* 0x000fe40003fa4000 */
[----:B-1----:R-:W-:Y:S01]  /*1430*/  FSETP.GT.AND P3, PT, R76, 8.50705917302346158658e+37, PT ;  /* 0x7e8000004c00780b */ /* 0x002fe20003f64000 */
[----:B------:R-:W-:Y:S01]  /*1440*/  @!P6 FMUL R114, R114, 16777216 ;  /* 0x4b8000007272e820 */ /* 0x000fe20000400000 */
[----:B------:R-:W0:Y:S01]  /*1450*/  MUFU.RCP R53, R53 ;  /* 0x0000003500357308 */ /* 0x000e220000001000 */
[----:B------:R-:W-:Y:S02]  /*1460*/  FSETP.GEU.AND P4, PT, R76, 1.175494350822287508e-38, PT ;  /* 0x008000004c00780b */ /* 0x000fe40003f8e000 */
[----:B------:R-:W-:-:S05]  /*1470*/  FSETP.GEU.AND P6, PT, R98, 1.175494350822287508e-38, PT ;  /* 0x008000006200780b */ /* 0x000fca0003fce000 */
[----:B------:R-:W1:Y:S01]  /*1480*/  MUFU.SQRT R99, R99 ;  /* 0x0000006300637308 */ /* 0x000e620000002000 */
[----:B------:R-:W-:Y:S01]  /*1490*/  SEL R25, R25, RZ, !P0 ;  /* 0x000000ff19197207 */ /* 0x000fe20004000000 */
[----:B------:R-:W-:Y:S01]  /*14a0*/  @P5 FMUL R98, R98, 0.25 ;  /* 0x3e80000062625820 */ /* 0x000fe20000400000 */
[----:B------:R-:W-:Y:S01]  /*14b0*/  @P3 FMUL R76, R76, 0.25 ;  /* 0x3e8000004c4c3820 */ /* 0x000fe20000400000 */
[----:B------:R-:W-:Y:S02]  /*14c0*/  SEL R97, R97, RZ, !P0 ;  /* 0x000000ff61617207 */ /* 0x000fe40004000000 */
[----:B------:R-:W-:Y:S01]  /*14d0*/  FADD R77, R25, 9.9999997473787516356e-06 ;  /* 0x3727c5ac194d7421 */ /* 0x000fe20000000000 */
[----:B------:R-:W-:Y:S01]  /*14e0*/  @!P4 FMUL R76, R76, 16777216 ;  /* 0x4b8000004c4cc820 */ /* 0x000fe20000400000 */
[----:B------:R-:W-:Y:S01]  /*14f0*/  @!P6 FMUL R98, R98, 16777216 ;  /* 0x4b8000006262e820 */ /* 0x000fe20000400000 */
[----:B0-----:R-:W-:Y:S01]  /*1500*/  FMUL R25, R53, R114 ;  /* 0x0000007235197220 */ /* 0x001fe20000400000 */
[----:B------:R-:W-:Y:S01]  /*1510*/  FSEL R114, R84, 1, P3 ;  /* 0x3f80000054727808 */ /* 0x000fe20001800000 */
[----:B------:R-:W-:Y:S01]  /*1520*/  FADD R97, R97, 9.9999997473787516356e-06 ;  /* 0x3727c5ac61617421 */ /* 0x000fe20000000000 */
[----:B------:R-:W0:Y:S01]  /*1530*/  MUFU.RCP R53, R76 ;  /* 0x0000004c00357308 */ /* 0x000e220000001000 */
[----:B-1----:R-:W-:-:S02]  /*1540*/  FSETP.GT.AND P3, PT, R99, 8.50705917302346158658e+37, PT ;  /* 0x7e8000006300780b */ /* 0x002fc40003f64000 */
[----:B------:R-:W-:Y:S01]  /*1550*/  @!P4 FMUL R114, R114, 16777216 ;  /* 0x4b8000007272c820 */ /* 0x000fe20000400000 */
[----:B------:R-:W-:-:S04]  /*1560*/  FSETP.GEU.AND P4, PT, R99, 1.175494350822287508e-38, PT ;  /* 0x008000006300780b */ /* 0x000fc80003f8e000 */
[----:B------:R-:W1:Y:S01]  /*1570*/  MUFU.RCP R98, R98 ;  /* 0x0000006200627308 */ /* 0x000e620000001000 */
[----:B------:R-:W-:-:S07]  /*1580*/  FSEL R121, R84, 1, P5 ;  /* 0x3f80000054797808 */ /* 0x000fce0002800000 */
[----:B------:R-:W1:Y:S08]  /*1590*/  MUFU.SQRT R77, R77 ;  /* 0x0000004d004d7308 */ /* 0x000e700000002000 */
[----:B------:R-:W1:Y:S01]  /*15a0*/  MUFU.SQRT R97, R97 ;  /* 0x0000006100617308 */ /* 0x000e620000002000 */
[----:B------:R-:W-:Y:S01]  /*15b0*/  @!P6 FMUL R121, R121, 16777216 ;  /* 0x4b8000007979e820 */ /* 0x000fe20000400000 */
[----:B------:R-:W-:Y:S01]  /*15c0*/  SEL R69, R69, RZ, !P2 ;  /* 0x000000ff45457207 */ /* 0x000fe20005000000 */
[----:B------:R-:W-:Y:S01]  /*15d0*/  @P3 FMUL R99, R99, 0.25 ;  /* 0x3e80000063633820 */ /* 0x000fe20000400000 */
[----:B0-----:R-:W-:Y:S01]  /*15e0*/  FMUL R53, R53, R114 ;  /* 0x0000007235357220 */ /* 0x001fe20000400000 */
[----:B------:R-:W-:Y:S01]  /*15f0*/  SEL R114, R24, RZ, !P2 ;  /* 0x000000ff18727207 */ /* 0x000fe20005000000 */
[----:B-1----:R-:W-:Y:S01]  /*1600*/  FMUL R24, R98, R121 ;  /* 0x0000007962187220 */ /* 0x002fe20000400000 */
[----:B------:R-:W-:Y:S01]  /*1610*/  @!P4 FMUL R99, R99, 16777216 ;  /* 0x4b8000006363c820 */ /* 0x000fe20000400000 */
[----:B------:R-:W-:Y:S01]  /*1620*/  FSEL R76, R84, 1, P3 ;  /* 0x3f800000544c7808 */ /* 0x000fe20001800000 */
[----:B------:R-:W-:Y:S01]  /*1630*/  FADD R98, R69, 9.9999997473787516356e-06 ;  /* 0x3727c5ac45627421 */ /* 0x000fe20000000000 */
[----:B------:R-:W-:-:S02]  /*1640*/  FSETP.GT.AND P5, PT, R77, 8.50705917302346158658e+37, PT ;  /* 0x7e8000004d00780b */ /* 0x000fc40003fa4000 */
[----:B------:R-:W-:Y:S02]  /*1650*/  FSETP.GEU.AND P6, PT, R77, 1.175494350822287508e-38, PT ;  /* 0x008000004d00780b */ /* 0x000fe40003fce000 */
[C---:B------:R-:W-:Y:S01]  /*1660*/  FSETP.GT.AND P3, PT, R97.reuse, 8.50705917302346158658e+37, PT ;  /* 0x7e8000006100780b */ /* 0x040fe20003f64000 */
[----:B------:R-:W-:Y:S01]  /*1670*/  @!P4 FMUL R76, R76, 16777216 ;  /* 0x4b8000004c4cc820 */ /* 0x000fe20000400000 */
[----:B------:R-:W0:Y:S01]  /*1680*/  MUFU.RCP R99, R99 ;  /* 0x0000006300637308 */ /* 0x000e220000001000 */
[----:B------:R-:W-:Y:S01]  /*1690*/  FSETP.GEU.AND P4, PT, R97, 1.175494350822287508e-38, PT ;  /* 0x008000006100780b */ /* 0x000fe20003f8e000 */
[----:B------:R-:W-:-:S06]  /*16a0*/  FADD R114, R114, 9.9999997473787516356e-06 ;  /* 0x3727c5ac72727421 */ /* 0x000fcc0000000000 */
[----:B------:R-:W1:Y:S01]  /*16b0*/  MUFU.SQRT R98, R98 ;  /* 0x0000006200627308 */ /* 0x000e620000002000 */
[----:B------:R-:W-:Y:S02]  /*16c0*/  @P5 FMUL R77, R77, 0.25 ;  /* 0x3e8000004d4d5820 */ /* 0x000fe40000400000 */
[----:B------:R-:W-:Y:S01]  /*16d0*/  @P3 FMUL R97, R97, 0.25 ;  /* 0x3e80000061613820 */ /* 0x000fe20000400000 */
[----:B------:R-:W-:-:S04]  /*16e0*/  SEL R23, R23, RZ, !P2 ;  /* 0x000000ff17177207 */ /* 0x000fc80005000000 */
[----:B------:R-:W3:Y:S01]  /*16f0*/  MUFU.SQRT R114, R114 ;  /* 0x0000007200727308 */ /* 0x000ee20000002000 */
[----:B------:R-:W-:Y:S01]  /*1700*/  @!P6 FMUL R77, R77, 16777216 ;  /* 0x4b8000004d4de820 */ /* 0x000fe20000400000 */
[----:B------:R-:W-:Y:S01]  /*1710*/  @!P4 FMUL R97, R97, 16777216 ;  /* 0x4b8000006161c820 */ /* 0x000fe20000400000 */
[----:B------:R-:W-:Y:S01]  /*1720*/  FSEL R120, R84, 1, P3 ;  /* 0x3f80000054787808 */ /* 0x000fe20001800000 */
[----:B0-----:R-:W-:Y:S01]  /*1730*/  FMUL R69, R99, R76 ;  /* 0x0000004c63457220 */ /* 0x001fe20000400000 */
[----:B------:R-:W-:Y:S01]  /*1740*/  FADD R99, R23, 9.9999997473787516356e-06 ;  /* 0x3727c5ac17637421 */ /* 0x000fe20000000000 */
[----:B-1----:R-:W-:Y:S02]  /*1750*/  FSETP.GT.AND P3, PT, R98, 8.50705917302346158658e+37, PT ;  /* 0x7e8000006200780b */ /* 0x002fe40003f64000 */
[----:B------:R-:W0:Y:S01]  /*1760*/  MUFU.RCP R77, R77 ;  /* 0x0000004d004d7308 */ /* 0x000e220000001000 */
[----:B------:R-:W-:Y:S01]  /*1770*/  @!P4 FMUL R120, R120, 16777216 ;  /* 0x4b8000007878c820 */ /* 0x000fe20000400000 */
[----:B------:R-:W-:-:S02]  /*1780*/  FSETP.GEU.AND P4, PT, R98, 1.175494350822287508e-38, PT ;  /* 0x008000006200780b */ /* 0x000fc40003f8e000 */
[----:B------:R-:W-:-:S04]  /*1790*/  FSEL R76, R84, 1, P5 ;  /* 0x3f800000544c7808 */ /* 0x000fc80002800000 */
[----:B------:R-:W1:Y:S01]  /*17a0*/  MUFU.RCP R97, R97 ;  /* 0x0000006100617308 */ /* 0x000e620000001000 */
[----:B------:R-:W-:Y:S02]  /*17b0*/  SEL R113, R113, RZ, !P2 ;  /* 0x000000ff71717207 */ /* 0x000fe40005000000 */
[----:B---3--:R-:W-:Y:S01]  /*17c0*/  FSETP.GT.AND P5, PT, R114, 8.50705917302346158658e+37, PT ;  /* 0x7e8000007200780b */ /* 0x008fe20003fa4000 */
[----:B------:R-:W-:-:S04]  /*17d0*/  @!P6 FMUL R76, R76, 16777216 ;  /* 0x4b8000004c4ce820 */ /* 0x000fc80000400000 */
[----:B------:R-:W3:Y:S01]  /*17e0*/  MUFU.SQRT R99, R99 ;  /* 0x0000006300637308 */ /* 0x000ee20000002000 */
[----:B------:R-:W-:Y:S01]  /*17f0*/  FSETP.GEU.AND P6, PT, R114, 1.175494350822287508e-38, PT ;  /* 0x008000007200780b */ /* 0x000fe20003fce000 */
[----:B------:R-:W-:Y:S01]  /*1800*/  FADD R113, R113, 9.9999997473787516356e-06 ;  /* 0x3727c5ac71717421 */ /* 0x000fe20000000000 */
[----:B------:R-:W-:Y:S01]  /*1810*/  @P3 FMUL R98, R98, 0.25 ;  /* 0x3e80000062623820 */ /* 0x000fe20000400000 */
[----:B0-----:R-:W-:-:S03]  /*1820*/  FMUL R23, R77, R76 ;  /* 0x0000004c4d177220 */ /* 0x001fc60000400000 */
[----:B------:R-:W-:Y:S01]  /*1830*/  @!P4 FMUL R98, R98, 16777216 ;  /* 0x4b8000006262c820 */ /* 0x000fe20000400000 */
[----:B------:R-:W0:Y:S01]  /*1840*/  MUFU.SQRT R113, R113 ;  /* 0x0000007100717308 */ /* 0x000e220000002000 */
[----:B-1----:R-:W-:Y:S01]  /*1850*/  FMUL R76, R97, R120 ;  /* 0x00000078614c7220 */ /* 0x002fe20000400000 */
[----:B------:R-:W-:Y:S01]  /*1860*/  FSEL R120, R84, 1, P5 ;  /* 0x3f80000054787808 */ /* 0x000fe20002800000 */
[----:B------:R-:W-:Y:S01]  /*1870*/  @P5 FMUL R114, R114, 0.25 ;  /* 0x3e80000072725820 */ /* 0x000fe20000400000 */
[----:B---3--:R-:W-:-:S04]  /*1880*/  FSETP.GT.AND P5, PT, R99, 8.50705917302346158658e+37, PT ;  /* 0x7e8000006300780b */ /* 0x008fc80003fa4000 */
[----:B------:R-:W1:Y:S01]  /*1890*/  MUFU.RCP R98, R98 ;  /* 0x0000006200627308 */ /* 0x000e620000001000 */
[----:B------:R-:W-:Y:S01]  /*18a0*/  @!P6 FMUL R114, R114, 16777216 ;  /* 0x4b8000007272e820 */ /* 0x000fe20000400000 */
[----:B------:R-:W-:Y:S01]  /*18b0*/  @!P6 FMUL R120, R120, 16777216 ;  /* 0x4b8000007878e820 */ /* 0x000fe20000400000 */
[----:B------:R-:W-:Y:S02]  /*18c0*/  FSETP.GEU.AND P6, PT, R99, 1.175494350822287508e-38, PT ;  /* 0x008000006300780b */ /* 0x000fe40003fce000 */
[----:B------:R-:W-:-:S03]  /*18d0*/  FSEL R97, R84, 1, P3 ;  /* 0x3f80000054617808 */ /* 0x000fc60001800000 */
[----:B------:R3:W-:Y:S02]  /*18e0*/  MUFU.RCP R77, R114 ;  /* 0x00000072004d7308 */ /* 0x0007e40000001000 */
[----:B------:R-:W-:Y:S01]  /*18f0*/  @!P4 FMUL R97, R97, 16777216 ;  /* 0x4b8000006161c820 */ /* 0x000fe20000400000 */
[----:B0-----:R-:W-:Y:S01]  /*1900*/  FSETP.GT.AND P4, PT, R113, 8.50705917302346158658e+37, PT ;  /* 0x7e8000007100780b */ /* 0x001fe20003f84000 */
[----:B------:R-:W-:Y:S01]  /*1910*/  @P5 FMUL R99, R99, 0.25 ;  /* 0x3e80000063635820 */ /* 0x000fe20000400000 */
[----:B------:R-:W-:Y:S02]  /*1920*/  FSETP.GEU.AND P3, PT, R113, 1.175494350822287508e-38, PT ;  /* 0x008000007100780b */ /* 0x000fe40003f6e000 */
[----:B---3--:R-:W-:Y:S01]  /*1930*/  SEL R114, R71, RZ, !P2 ;  /* 0x000000ff47727207 */ /* 0x008fe20005000000 */
[----:B-1----:R-:W-:Y:S01]  /*1940*/  FMUL R71, R98, R97 ;  /* 0x0000006162477220 */ /* 0x002fe20000400000 */
[----:B------:R-:W-:-:S03]  /*1950*/  @!P6 FMUL R99, R99, 16777216 ;  /* 0x4b8000006363e820 */ /* 0x000fc60000400000 */
[----:B------:R-:W-:Y:S01]  /*1960*/  FADD R98, R114, 9.9999997473787516356e-06 ;  /* 0x3727c5ac72627421 */ /* 0x000fe20000000000 */
[----:B------:R-:W-:-:S03]  /*1970*/  SEL R114, R116, RZ, !P2 ;  /* 0x000000ff74727207 */ /* 0x000fc60005000000 */
[----:B------:R-:W-:Y:S01]  /*1980*/  @P4 FMUL R113, R113, 0.25 ;  /* 0x3e80000071714820 */ /* 0x000fe20000400000 */
[----:B------:R-:W0:Y:S01]  /*1990*/  MUFU.RCP R99, R99 ;  /* 0x0000006300637308 */ /* 0x000e220000001000 */
[----:B------:R-:W-:Y:S02]  /*19a0*/  SEL R115, R115, RZ, !P2 ;  /* 0x000000ff73737207 */ /* 0x000fe40005000000 */
[----:B------:R-:W-:-:S05]  /*19b0*/  @!P3 FMUL R113, R113, 16777216 ;  /* 0x4b8000007171b820 */ /* 0x000fca0000400000 */
[----:B------:R-:W1:Y:S01]  /*19c0*/  MUFU.SQRT R98, R98 ;  /* 0x0000006200627308 */ /* 0x000e620000002000 */
[----:B------:R-:W-:Y:S01]  /*19d0*/  FADD R114, R114, 9.9999997473787516356e-06 ;  /* 0x3727c5ac72727421 */ /* 0x000fe20000000000 */
[----:B------:R-:W-:Y:S01]  /*19e0*/  FSEL R116, R84, 1, P5 ;  /* 0x3f80000054747808 */ /* 0x000fe20002800000 */
[----:B------:R-:W-:Y:S01]  /*19f0*/  FADD R115, R115, 9.9999997473787516356e-06 ;  /* 0x3727c5ac73737421 */ /* 0x000fe20000000000 */
[----:B------:R-:W-:-:S03]  /*1a00*/  SEL R82, R82, RZ, !P2 ;  /* 0x000000ff52527207 */ /* 0x000fc60005000000 */
[----:B------:R-:W-:Y:S01]  /*1a10*/  @!P6 FMUL R116, R116, 16777216 ;  /* 0x4b8000007474e820 */ /* 0x000fe20000400000 */
[----:B------:R-:W3:Y:S03]  /*1a20*/  MUFU.RCP R113, R113 ;  /* 0x0000007100717308 */ /* 0x000ee60000001000 */
[----:B0-----:R-:W-:Y:S01]  /*1a30*/  FMUL R97, R99, R116 ;  /* 0x0000007463617220 */ /* 0x001fe20000400000 */
[----:B------:R-:W-:-:S04]  /*1a40*/  FADD R99, R82, 9.9999997473787516356e-06 ;  /* 0x3727c5ac52637421 */ /* 0x000fc80000000000 */
[----:B------:R-:W0:Y:S01]  /*1a50*/  MUFU.SQRT R114, R114 ;  /* 0x0000007200727308 */ /* 0x000e220000002000 */
[----:B-1----:R-:W-:Y:S02]  /*1a60*/  FSETP.GT.AND P6, PT, R98, 8.50705917302346158658e+37, PT ;  /* 0x7e8000006200780b */ /* 0x002fe40003fc4000 */
[----:B------:R-:W-:-:S05]  /*1a70*/  FSEL R82, R84, 1, P4 ;  /* 0x3f80000054527808 */ /* 0x000fca0002000000 */
[----:B------:R-:W1:Y:S01]  /*1a80*/  MUFU.SQRT R115, R115 ;  /* 0x0000007300737308 */ /* 0x000e620000002000 */
[----:B------:R-:W-:Y:S01]  /*1a90*/  FSETP.GEU.AND P5, PT, R98, 1.175494350822287508e-38, PT ;  /* 0x008000006200780b */ /* 0x000fe20003fae000 */
[----:B------:R-:W-:-:S04]  /*1aa0*/  @!P3 FMUL R82, R82, 16777216 ;  /* 0x4b8000005252b820 */ /* 0x000fc80000400000 */
[----:B---3--:R-:W-:Y:S01]  /*1ab0*/  FMUL R82, R113, R82 ;  /* 0x0000005271527220 */ /* 0x008fe20000400000 */
[----:B0-----:R-:W-:Y:S01]  /*1ac0*/  FSETP.GT.AND P4, PT, R114, 8.50705917302346158658e+37, PT ;  /* 0x7e8000007200780b */ /* 0x001fe20003f84000 */
[----:B------:R-:W-:Y:S01]  /*1ad0*/  @P6 FMUL R98, R98, 0.25 ;  /* 0x3e80000062626820 */ /* 0x000fe20000400000 */
[----:B------:R-:W-:Y:S02]  /*1ae0*/  FSEL R113, R84, 1, P6 ;  /* 0x3f80000054717808 */ /* 0x000fe40003000000 */
[----:B------:R-:W-:Y:S02]  /*1af0*/  FSETP.GEU.AND P3, PT, R114, 1.175494350822287508e-38, PT ;  /* 0x008000007200780b */ /* 0x000fe40003f6e000 */
[----:B-1----:R-:W-:Y:S01]  /*1b00*/  FSETP.GT.AND P6, PT, R115, 8.50705917302346158658e+37, PT ;  /* 0x7e8000007300780b */ /* 0x002fe20003fc4000 */
[----:B------:R-:W-:Y:S01]  /*1b10*/  @!P5 FMUL R98, R98, 16777216 ;  /* 0x4b8000006262d820 */ /* 0x000fe20000400000 */
[----:B------:R-:W-:Y:S01]  /*1b20*/  @!P5 FMUL R113, R113, 16777216 ;  /* 0x4b8000007171d820 */ /* 0x000fe20000400000 */
[----:B------:R-:W-:Y:S01]  /*1b30*/  FSETP.GEU.AND P5, PT, R115, 1.175494350822287508e-38, PT ;  /* 0x008000007300780b */ /* 0x000fe20003fae000 */
[----:B------:R-:W0:Y:S03]  /*1b40*/  MUFU.SQRT R99, R99 ;  /* 0x0000006300637308 */ /* 0x000e260000002000 */
[----:B------:R-:W-:-:S05]  /*1b50*/  @P4 FMUL R114, R114, 0.25 ;  /* 0x3e80000072724820 */ /* 0x000fca0000400000 */
[----:B------:R-:W1:Y:S01]  /*1b60*/  MUFU.RCP R98, R98 ;  /* 0x0000006200627308 */ /* 0x000e620000001000 */
[----:B------:R-:W-:Y:S01]  /*1b70*/  @P6 FMUL R115, R115, 0.25 ;  /* 0x3e80000073736820 */ /* 0x000fe20000400000 */
[----:B------:R-:W-:Y:S01]  /*1b80*/  @!P3 FMUL R114, R114, 16777216 ;  /* 0x4b8000007272b820 */ /* 0x000fe20000400000 */
[----:B------:R-:W-:Y:S02]  /*1b90*/  SEL R68, R68, RZ, P1 ;  /* 0x000000ff44447207 */ /* 0x000fe40000800000 */
[----:B------:R-:W-:-:S03]  /*1ba0*/  @!P5 FMUL R115, R115, 16777216 ;  /* 0x4b8000007373d820 */ /* 0x000fc60000400000 */
[----:B------:R-:W3:Y:S01]  /*1bb0*/  MUFU.RCP R114, R114 ;  /* 0x0000007200727308 */ /* 0x000ee20000001000 */
[----:B------:R-:W-:Y:S01]  /*1bc0*/  FADD R116, R68, 9.9999997473787516356e-06 ;  /* 0x3727c5ac44747421 */ /* 0x000fe20000000000 */
[----:B------:R-:W-:Y:S02]  /*1bd0*/  FSEL R121, R84, 1, P4 ;  /* 0x3f80000054797808 */ /* 0x000fe40002000000 */
[----:B0-----:R-:W-:Y:S01]  /*1be0*/  FSETP.GT.AND P4, PT, R99, 8.50705917302346158658e+37, PT ;  /* 0x7e8000006300780b */ /* 0x001fe20003f84000 */
[----:B-1----:R-:W-:-:S03]  /*1bf0*/  FMUL R68, R98, R113 ;  /* 0x0000007162447220 */ /* 0x002fc60000400000 */
[----:B------:R-:W0:Y:S01]  /*1c00*/  MUFU.RCP R115, R115 ;  /* 0x0000007300737308 */ /* 0x000e220000001000 */
[----:B------:R-:W-:Y:S01]  /*1c10*/  SEL R98, R26, RZ, P1 ;  /* 0x000000ff1a627207 */ /* 0x000fe20000800000 */
[----:B------:R-:W-:Y:S01]  /*1c20*/  @!P3 FMUL R121, R121, 16777216 ;  /* 0x4b8000007979b820 */ /* 0x000fe20000400000 */
[----:B------:R-:W-:-:S03]  /*1c30*/  FSETP.GEU.AND P3, PT, R99, 1.175494350822287508e-38, PT ;  /* 0x008000006300780b */ /* 0x000fc60003f6e000 */
[----:B------:R-:W-:Y:S02]  /*1c40*/  FADD R98, R98, 9.9999997473787516356e-06 ;  /* 0x3727c5ac62627421 */ /* 0x000fe40000000000 */
[----:B------:R1:W0:Y:S01]  /*1c50*/  MUFU.SQRT R113, R116 ;  /* 0x0000007400717308 */ /* 0x0002220000002000 */
[----:B------:R-:W-:Y:S01]  /*1c60*/  SEL R57, R57, RZ, P1 ;  /* 0x000000ff39397207 */ /* 0x000fe20000800000 */
[----:B---3--:R-:W-:Y:S01]  /*1c70*/  FMUL R26, R114, R121 ;  /* 0x00000079721a7220 */ /* 0x008fe20000400000 */
[----:B-1----:R-:W-:-:S05]  /*1c80*/  FSEL R116, R84, 1, P6 ;  /* 0x3f80000054747808 */ /* 0x002fca0003000000 */
[----:B------:R-:W1:Y:S01]  /*1c90*/  MUFU.SQRT R98, R98 ;  /* 0x0000006200627308 */ /* 0x000e620000002000 */
[----:B------:R-:W-:Y:S01]  /*1ca0*/  FADD R114, R57, 9.9999997473787516356e-06 ;  /* 0x3727c5ac39727421 */ /* 0x000fe20000000000 */
[----:B------:R-:W-:Y:S01]  /*1cb0*/  @!P5 FMUL R116, R116, 16777216 ;  /* 0x4b8000007474d820 */ /* 0x000fe20000400000 */
[----:B------:R-:W-:-:S03]  /*1cc0*/  @P4 FMUL R99, R99, 0.25 ;  /* 0x3e80000063634820 */ /* 0x000fc60000400000 */
[----:B0-----:R-:W-:Y:S01]  /*1cd0*/  FMUL R57, R115, R116 ;  /* 0x0000007473397220 */ /* 0x001fe20000400000 */
[----:B------:R-:W-:Y:S01]  /*1ce0*/  SEL R116, R70, RZ, P1 ;  /* 0x000000ff46747207 */ /* 0x000fe20000800000 */
[----:B------:R-:W-:Y:S01]  /*1cf0*/  @!P3 FMUL R99, R99, 16777216 ;  /* 0x4b8000006363b820 */ /* 0x000fe20000400000 */
[----:B------:R-:W-:-:S03]  /*1d00*/  SEL R81, R81, RZ, P1 ;  /* 0x000000ff51517207 */ /* 0x000fc60000800000 */
[----:B------:R-:W-:Y:S01]  /*1d10*/  FADD R116, R116, 9.9999997473787516356e-06 ;  /* 0x3727c5ac74747421 */ /* 0x000fe20000000000 */
[----:B------:R0:W3:Y:S01]  /*1d20*/  MUFU.RCP R70, R99 ;  /* 0x0000006300467308 */ /* 0x0000e20000001000 */
[----:B------:R-:W-:Y:S01]  /*1d30*/  FADD R115, R81, 9.9999997473787516356e-06 ;  /* 0x3727c5ac51737421 */ /* 0x000fe20000000000 */
[----:B------:R-:W-:Y:S02]  /*1d40*/  FSEL R81, R84, 1, P4 ;  /* 0x3f80000054517808 */ /* 0x000fe40002000000 */
[----:B------:R-:W-:Y:S02]  /*1d50*/  FSETP.GT.AND P5, PT, R113, 8.50705917302346158658e+37, PT ;  /* 0x7e8000007100780b */ /* 0x000fe40003fa4000 */
[----:B-1----:R-:W-:Y:S02]  /*1d60*/  FSETP.GT.AND P4, PT, R98, 8.50705917302346158658e+37, PT ;  /* 0x7e8000006200780b */ /* 0x002fe40003f84000 */
[----:B------:R-:W1:Y:S01]  /*1d70*/  MUFU.SQRT R114, R114 ;  /* 0x0000007200727308 */ /* 0x000e620000002000 */
[----:B------:R-:W-:Y:S01]  /*1d80*/  SEL R106, R106, RZ, P1 ;  /* 0x000000ff6a6a7207 */ /* 0x000fe20000800000 */
[----:B------:R-:W-:Y:S01]  /*1d90*/  @!P3 FMUL R81, R81, 16777216 ;  /* 0x4b8000005151b820 */ /* 0x000fe20000400000 */
[----:B------:R-:W-:-:S05]  /*1da0*/  FSETP.GEU.AND P6, PT, R113, 1.175494350822287508e-38, PT ;  /* 0x008000007100780b */ /* 0x000fca0003fce000 */
[----:B------:R-:W2:Y:S01]  /*1db0*/  MUFU.SQRT R116, R116 ;  /* 0x0000007400747308 */ /* 0x000ea20000002000 */
[----:B------:R-:W-:Y:S01]  /*1dc0*/  FSETP.GEU.AND P3, PT, R98, 1.175494350822287508e-38, PT ;  /* 0x008000006200780b */ /* 0x000fe20003f6e000 */
[----:B0-----:R-:W-:Y:S01]  /*1dd0*/  FADD R99, R106, 9.9999997473787516356e-06 ;  /* 0x3727c5ac6a637421 */ /* 0x001fe20000000000 */
[----:B------:R-:W-:Y:S01]  /*1de0*/  FMUL R77, R77, R120 ;  /* 0x000000784d4d7220 */ /* 0x000fe20000400000 */
[----:B---3--:R-:W-:Y:S01]  /*1df0*/  FMUL R70, R70, R81 ;  /* 0x0000005146467220 */ /* 0x008fe20000400000 */
[C---:B------:R-:W-:Y:S01]  /*1e00*/  FSEL R120, R84.reuse, 1, P5 ;  /* 0x3f80000054787808 */ /* 0x040fe20002800000 */
[----:B------:R-:W-:Y:S01]  /*1e10*/  @P5 FMUL R113, R113, 0.25 ;  /* 0x3e80000071715820 */ /* 0x000fe20000400000 */
[----:B------:R-:W-:Y:S01]  /*1e20*/  FSEL R81, R84, 1, P4 ;  /* 0x3f80000054517808 */ /* 0x000fe20002000000 */
[----:B------:R-:W-:Y:S01]  /*1e30*/  @P4 FMUL R98, R98, 0.25 ;  /* 0x3e80000062624820 */ /* 0x000fe20000400000 */
[----:B------:R-:W0:Y:S01]  /*1e40*/  MUFU.SQRT R99, R99 ;  /* 0x0000006300637308 */ /* 0x000e220000002000 */
[----:B-1----:R-:W-:Y:S01]  /*1e50*/  FSETP.GT.AND P5, PT, R114, 8.50705917302346158658e+37, PT ;  /* 0x7e8000007200780b */ /* 0x002fe20003fa4000 */
[----:B------:R-:W-:Y:S01]  /*1e60*/  @!P6 FMUL R113, R113, 16777216 ;  /* 0x4b8000007171e820 */ /* 0x000fe20000400000 */
[----:B------:R-:W-:Y:S01]  /*1e70*/  @!P6 FMUL R120, R120, 16777216 ;  /* 0x4b8000007878e820 */ /* 0x000fe20000400000 */
[----:B--2---:R-:W-:Y:S01]  /*1e80*/  FSETP.GT.AND P4, PT, R116, 8.50705917302346158658e+37, PT ;  /* 0x7e8000007400780b */ /* 0x004fe20003f84000 */
[----:B------:R-:W-:Y:S01]  /*1e90*/  @!P3 FMUL R98, R98, 16777216 ;  /* 0x4b8000006262b820 */ /* 0x000fe20000400000 */
[----:B------:R-:W-:Y:S01]  /*1ea0*/  @!P3 FMUL R81, R81, 16777216 ;  /* 0x4b8000005151b820 */ /* 0x000fe20000400000 */
[----:B------:R-:W-:-:S02]  /*1eb0*/  FSETP.GEU.AND P6, PT, R114, 1.175494350822287508e-38, PT ;  /* 0x008000007200780b */ /* 0x000fc40003fce000 */
[----:B------:R-:W-:Y:S01]  /*1ec0*/  FSETP.GEU.AND P3, PT, R116, 1.175494350822287508e-38, PT ;  /* 0x008000007400780b */ /* 0x000fe20003f6e000 */
[----:B------:R-:W1:Y:S01]  /*1ed0*/  MUFU.RCP R113, R113 ;  /* 0x0000007100717308 */ /* 0x000e620000001000 */
[----:B------:R-:W-:-:S03]  /*1ee0*/  FSEL R121, R84, 1, P4 ;  /* 0x3f80000054797808 */ /* 0x000fc60002000000 */
[----:B------:R-:W-:-:S03]  /*1ef0*/  @P5 FMUL R114, R114, 0.25 ;  /* 0x3e80000072725820 */ /* 0x000fc60000400000 */
[----:B------:R-:W-:Y:S01]  /*1f00*/  @P4 FMUL R116, R116, 0.25 ;  /* 0x3e80000074744820 */ /* 0x000fe20000400000 */
[----:B------:R-:W2:Y:S01]  /*1f10*/  MUFU.RCP R98, R98 ;  /* 0x0000006200627308 */ /* 0x000ea20000001000 */
[----:B0-----:R-:W-:Y:S01]  /*1f20*/  FSETP.GT.AND P4, PT, R99, 8.50705917302346158658e+37, PT ;  /* 0x7e8000006300780b */ /* 0x001fe20003f84000 */
[----:B------:R-:W-:Y:S02]  /*1f30*/  @!P6 FMUL R114, R114, 16777216 ;  /* 0x4b8000007272e820 */ /* 0x000fe40000400000 */
[----:B------:R-:W-:Y:S01]  /*1f40*/  @!P3 FMUL R116, R116, 16777216 ;  /* 0x4b8000007474b820 */ /* 0x000fe20000400000 */
[----:B------:R-:W-:Y:S01]  /*1f50*/  @!P3 FMUL R121, R121, 16777216 ;  /* 0x4b8000007979b820 */ /* 0x000fe20000400000 */
[----:B------:R-:W-:Y:S02]  /*1f60*/  FSETP.GEU.AND P3, PT, R99, 1.175494350822287508e-38, PT ;  /* 0x008000006300780b */ /* 0x000fe40003f6e000 */
[----:B------:R-:W0:Y:S01]  /*1f70*/  MUFU.SQRT R115, R115 ;  /* 0x0000007300737308 */ /* 0x000e220000002000 */
[----:B-1----:R-:W-:Y:S01]  /*1f80*/  FMUL R106, R113, R120 ;  /* 0x00000078716a7220 */ /* 0x002fe20000400000 */
[----:B------:R-:W-:-:S06]  /*1f90*/  SEL R52, R52, RZ, P1 ;  /* 0x000000ff34347207 */ /* 0x000fcc0000800000 */
[----:B------:R-:W1:Y:S01]  /*1fa0*/  MUFU.RCP R114, R114 ;  /* 0x0000007200727308 */ /* 0x000e620000001000 */
[----:B------:R-:W-:Y:S01]  /*1fb0*/  @P4 FMUL R99, R99, 0.25 ;  /* 0x3e80000063634820 */ /* 0x000fe20000400000 */
[----:B--2---:R-:W-:Y:S01]  /*1fc0*/  FMUL R113, R98, R81 ;  /* 0x0000005162717220 */ /* 0x004fe20000400000 */
[----:B------:R-:W-:Y:S02]  /*1fd0*/  FSEL R81, R84, 1, P5 ;  /* 0x3f80000054517808 */ /* 0x000fe40002800000 */
[----:B------:R-:W-:Y:S01]  /*1fe0*/  SEL R29, R29, RZ, P1 ;  /* 0x000000ff1d1d7207 */ /* 0x000fe20000800000 */
[----:B------:R-:W-:Y:S02]  /*1ff0*/  @!P3 FMUL R99, R99, 16777216 ;  /* 0x4b8000006363b820 */ /* 0x000fe40000400000 */
[----:B------:R-:W-:Y:S02]  /*2000*/  @!P6 FMUL R81, R81, 16777216 ;  /* 0x4b8000005151e820 */ /* 0x000fe40000400000 */
[----:B------:R-:W-:Y:S01]  /*2010*/  FADD R52, R29, -R52 ;  /* 0x800000341d347221 */ /* 0x000fe20000000000 */
[----:B0-----:R-:W-:Y:S01]  /*2020*/  FSETP.GT.AND P5, PT, R115, 8.50705917302346158658e+37, PT ;  /* 0x7e8000007300780b */ /* 0x001fe20003fa4000 */
[----:B------:R-:W0:Y:S01]  /*2030*/  MUFU.RCP R29, R99 ;  /* 0x00000063001d7308 */ /* 0x000e220000001000 */
[----:B------:R-:W-:Y:S01]  /*2040*/  SEL R83, R83, RZ, P1 ;  /* 0x000000ff53537207 */ /* 0x000fe20000800000 */
[----:B-1----:R-:W-:Y:S01]  /*2050*/  FMUL R98, R114, R81 ;  /* 0x0000005172627220 */ /* 0x002fe20000400000 */
[----:B------:R-:W-:-:S02]  /*2060*/  SEL R114, R28, RZ, P1 ;  /* 0x000000ff1c727207 */ /* 0x000fc40000800000 */
[C---:B------:R-:W-:Y:S02]  /*2070*/  FSEL R28, R84.reuse, 1, P5 ;  /* 0x3f800000541c7808 */ /* 0x040fe40002800000 */
[----:B------:R-:W-:Y:S01]  /*2080*/  FSEL R84, R84, 1, P4 ;  /* 0x3f80000054547808 */ /* 0x000fe20002000000 */
[----:B------:R-:W-:-:S04]  /*2090*/  FADD R83, R114, -R83 ;  /* 0x8000005372537221 */ /* 0x000fc80000000000 */
[----:B------:R-:W-:Y:S01]  /*20a0*/  @!P3 FMUL R84, R84, 16777216 ;  /* 0x4b8000005454b820 */ /* 0x000fe20000400000 */
[----:B------:R-:W-:Y:S01]  /*20b0*/  FMUL R106, R106, R83 ;  /* 0x000000536a6a7220 */ /* 0x000fe20000400000 */
[----:B------:R-:W-:Y:S02]  /*20c0*/  SEL R83, R37, RZ, !P2 ;  /* 0x000000ff25537207 */ /* 0x000fe40005000000 */
[----:B0-----:R-:W-:Y:S01]  /*20d0*/  FMUL R29, R29, R84 ;  /* 0x000000541d1d7220 */ /* 0x001fe20000400000 */
[----:B------:R-:W-:Y:S01]  /*20e0*/  SEL R37, R55, RZ, P1 ;  /* 0x000000ff37257207 */ /* 0x000fe20000800000 */
[----:B------:R-:W-:Y:S01]  /*20f0*/  FMUL R52, R113, R52 ;  /* 0x0000003471347220 */ /* 0x000fe20000400000 */
[----:B------:R-:W-:Y:S02]  /*2100*/  SEL R84, R117, RZ, P1 ;  /* 0x000000ff75547207 */ /* 0x000fe40000800000 */
[----:B------:R-:W-:Y:S02]  /*2110*/  SEL R38, R38, RZ, !P2 ;  /* 0x000000ff26267207 */ /* 0x000fe40005000000 */
[----:B------:R-:W-:-:S02]  /*2120*/  SEL R99, R102, RZ, !P2 ;  /* 0x000000ff66637207 */ /* 0x000fc40005000000 */
[----:B------:R-:W-:Y:S01]  /*2130*/  SEL R108, R108, RZ, !P2 ;  /* 0x000000ff6c6c7207 */ /* 0x000fe20005000000 */
[----:B------:R-:W-:Y:S01]  /*2140*/  FFMA R37, R37, R52, R84 ;  /* 0x0000003425257223 */ /* 0x000fe20000000054 */
[----:B------:R-:W-:Y:S01]  /*2150*/  SEL R39, R39, RZ, !P2 ;  /* 0x000000ff27277207 */ /* 0x000fe20005000000 */
[----:B------:R-:W-:Y:S01]  /*2160*/  FADD R52, R38, -R99 ;  /* 0x8000006326347221 */ /* 0x000fe20000000000 */
[----:B------:R-:W-:Y:S01]  /*2170*/  SEL R110, R110, RZ, !P2 ;  /* 0x000000ff6e6e7207 */ /* 0x000fe20005000000 */
[----:B------:R-:W-:Y:S01]  /*2180*/  FADD R38, R83, -R108 ;  /* 0x8000006c53267221 */ /* 0x000fe20000000000 */
[----:B------:R-:W-:-:S03]  /*2190*/  FSETP.GEU.AND P6, PT, R115, 1.175494350822287508e-38, PT ;  /* 0x008000007300780b */ /* 0x000fc60003fce000 */
[----:B------:R-:W-:Y:S01]  /*21a0*/  FADD R39, R39, -R110 ;  /* 0x8000006e27277221 */ /* 0x000fe20000000000 */
[----:B------:R-:W-:Y:S01]  /*21b0*/  FMUL R38, R71, R38 ;  /* 0x0000002647267220 */ /* 0x000fe20000400000 */
[----:B------:R-:W-:Y:S02]  /*21c0*/  SEL R71, R0, RZ, !P2 ;  /* 0x000000ff00477207 */ /* 0x000fe40005000000 */
[----:B------:R-:W-:Y:S01]  /*21d0*/  SEL R0, R109, RZ, !P2 ;  /* 0x000000ff6d007207 */ /* 0x000fe20005000000 */
[----:B------:R-:W-:Y:S01]  /*21e0*/  FMUL R39, R82, R39 ;  /* 0x0000002752277220 */ /* 0x000fe20000400000 */
[----:B------:R-:W-:Y:S02]  /*21f0*/  SEL R111, R111, RZ, !P2 ;  /* 0x000000ff6f6f7207 */ /* 0x000fe40005000000 */
[----:B------:R-:W-:Y:S01]  /*2200*/  SEL R84, R8, RZ, !P2 ;  /* 0x000000ff08547207 */ /* 0x000fe20005000000 */
[----:B------:R-:W-:Y:S02]  /*2210*/  @P5 FMUL R115, R115, 0.25 ;  /* 0x3e80000073735820 */ /* 0x000fe40000400000 */
[----:B------:R-:W-:-:S02]  /*2220*/  FFMA R8, R0, R39, R111 ;  /* 0x0000002700087223 */ /* 0x000fc4000000006f */
[----:B------:R-:W-:Y:S01]  /*2230*/  FFMA R0, R71, R38, R84 ;  /* 0x0000002647007223 */ /* 0x000fe20000000054 */
[----:B------:R-:W-:Y:S02]  /*2240*/  @P2 FSEL R0, R37, RZ, P1 ;  /* 0x000000ff25002208 */ /* 0x000fe40000800000 */
[----:B------:R-:W-:Y:S01]  /*2250*/  SEL R37, R44, RZ, !P0 ;  /* 0x000000ff2c257207 */ /* 0x000fe20004000000 */
[----:B------:R-:W-:Y:S01]  /*2260*/  @!P6 FMUL R115, R115, 16777216 ;  /* 0x4b8000007373e820 */ /* 0x000fe20000400000 */
[----:B------:R-:W-:Y:S02]  /*2270*/  SEL R39, R46, RZ, !P0 ;  /* 0x000000ff2e277207 */ /* 0x000fe40004000000 */
[----:B------:R-:W-:Y:S02]  /*2280*/  SEL R44, R96, RZ, !P0 ;  /* 0x000000ff602c7207 */ /* 0x000fe40004000000 */
[----:B------:R-:W-:Y:S02]  /*2290*/  SEL R45, R45, RZ, !P0 ;  /* 0x000000ff2d2d7207 */ /* 0x000fe40004000000 */
[----:B------:R-:W-:-:S02]  /*22a0*/  SEL R100, R100, RZ, !P0 ;  /* 0x000000ff64647207 */ /* 0x000fc40004000000 */
[----:B------:R-:W-:Y:S01]  /*22b0*/  SEL R46, R101, RZ, !P0 ;  /* 0x000000ff652e7207 */ /* 0x000fe20004000000 */
[----:B------:R-:W-:Y:S01]  /*22c0*/  FADD R44, R39, -R44 ;  /* 0x8000002c272c7221 */ /* 0x000fe20000000000 */
[----:B------:R-:W-:Y:S02]  /*22d0*/  SEL R36, R36, RZ, !P2 ;  /* 0x000000ff24247207 */ /* 0x000fe40005000000 */
[----:B------:R-:W-:Y:S01]  /*22e0*/  SEL R55, R112, RZ, !P2 ;  /* 0x000000ff70377207 */ /* 0x000fe20005000000 */
[----:B------:R-:W0:Y:S01]  /*22f0*/  MUFU.RCP R115, R115 ;  /* 0x0000007300737308 */ /* 0x000e220000001000 */
[----:B----4-:R-:W-:Y:S01]  /*2300*/  SEL R107, R107, RZ, !P2 ;  /* 0x000000ff6b6b7207 */ /* 0x010fe20005000000 */
[----:B------:R-:W-:Y:S01]  /*2310*/  FMUL R52, R97, R52 ;  /* 0x0000003461347220 */ /* 0x000fe20000400000 */
[----:B------:R-:W-:Y:S01]  /*2320*/  SEL R90, R90, RZ, !P2 ;  /* 0x000000ff5a5a7207 */ /* 0x000fe20005000000 */
[----:B------:R-:W-:Y:S01]  /*2330*/  FADD R37, R37, -R100 ;  /* 0x8000006425257221 */ /* 0x000fe20000000000 */
[----:B------:R-:W-:Y:S01]  /*2340*/  FADD R46, R45, -R46 ;  /* 0x8000002e2d2e7221 */ /* 0x000fe20000000000 */
[----:B------:R-:W-:Y:S01]  /*2350*/  SEL R92, R92, RZ, !P0 ;  /* 0x000000ff5c5c7207 */ /* 0x000fe20004000000 */
[----:B------:R-:W-:Y:S01]  /*2360*/  FADD R36, R36, -R55 ;  /* 0x8000003724247221 */ /* 0x000fe20000000000 */
[----:B------:R-:W-:Y:S01]  /*2370*/  SEL R39, R94, RZ, !P0 ;  /* 0x000000ff5e277207 */ /* 0x000fe20004000000 */
[----:B------:R-:W-:Y:S01]  /*2380*/  FMUL R25, R25, R44 ;  /* 0x0000002c19197220 */ /* 0x000fe20000400000 */
[----:B------:R-:W-:Y:S01]  /*2390*/  SEL R55, R4, RZ, !P2 ;  /* 0x000000ff04377207 */ /* 0x000fe20005000000 */
[----:B------:R-:W-:Y:S01]  /*23a0*/  FFMA R4, R107, R52, R90 ;  /* 0x000000346b047223 */ /* 0x000fe2000000005a */
[----:B------:R-:W-:Y:S01]  /*23b0*/  FMUL R30, R30, R37 ;  /* 0x000000251e1e7220 */ /* 0x000fe20000400000 */
[----:B------:R-:W-:Y:S01]  /*23c0*/  FMUL R31, R31, R46 ;  /* 0x0000002e1f1f7220 */ /* 0x000fe20000400000 */
[----:B------:R-:W-:Y:S01]  /*23d0*/  @P2 FSEL R4, R119, RZ, P1 ;  /* 0x000000ff77042208 */ /* 0x000fe20000800000 */
[----:B------:R-:W-:Y:S01]  /*23e0*/  @!P0 FFMA R4, R92, R25, R39 ;  /* 0x000000195c048223 */ /* 0x000fe20000000027 */
[----:B------:R-:W-:-:S02]  /*23f0*/  SEL R46, R95, RZ, !P0 ;  /* 0x000000ff5f2e7207 */ /* 0x000fc40004000000 */
[----:B------:R-:W-:Y:S01]  /*2400*/  SEL R37, R88, RZ, !P0 ;  /* 0x000000ff58257207 */ /* 0x000fe20004000000 */
[----:B------:R-:W-:Y:S01]  /*2410*/  FMUL R36, R77, R36 ;  /* 0x000000244d247220 */ /* 0x000fe20000400000 */
[----:B------:R-:W-:Y:S02]  /*2420*/  SEL R25, R34, RZ, P1 ;  /* 0x000000ff22197207 */ /* 0x000fe40000800000 */
[----:B------:R-:W-:Y:S02]  /*2430*/  SEL R35, R35, RZ, P1 ;  /* 0x000000ff23237207 */ /* 0x000fe40000800000 */
[----:B------:R-:W-:Y:S01]  /*2440*/  SEL R34, R61, RZ, P1 ;  /* 0x000000ff3d227207 */ /* 0x000fe20000800000 */
[----:B------:R-:W-:Y:S01]  /*2450*/  @!P0 FFMA R0, R46, R31, R37 ;  /* 0x0000001f2e008223 */ /* 0x000fe20000000025 */
[----:B------:R-:W-:Y:S02]  /*2460*/  SEL R77, R104, RZ, P1 ;  /* 0x000000ff684d7207 */ /* 0x000fe40000800000 */
[----:B------:R-:W-:Y:S01]  /*2470*/  SEL R102, R105, RZ, P1 ;  /* 0x000000ff69667207 */ /* 0x000fe20000800000 */
[----:B------:R-:W-:Y:S01]  /*2480*/  @!P6 FMUL R28, R28, 16777216 ;  /* 0x4b8000001c1ce820 */ /* 0x000fe20000400000 */
[----:B------:R-:W-:-:S02]  /*2490*/  SEL R86, R86, RZ, P1 ;  /* 0x000000ff56567207 */ /* 0x000fc40000800000 */
[----:B------:R-:W-:Y:S02]  /*24a0*/  SEL R31, R32, RZ, P1 ;  /* 0x000000ff201f7207 */ /* 0x000fe40000800000 */
[----:B------:R-:W-:Y:S01]  /*24b0*/  SEL R32, R6, RZ, P1 ;  /* 0x000000ff06207207 */ /* 0x000fe20000800000 */
[----:B------:R-:W-:Y:S01]  /*24c0*/  FADD R6, R35, -R34 ;  /* 0x8000002223067221 */ /* 0x000fe20000000000 */
[----:B------:R-:W-:Y:S01]  /*24d0*/  SEL R82, R103, RZ, !P2 ;  /* 0x000000ff67527207 */ /* 0x000fe20005000000 */
[----:B------:R-:W-:Y:S01]  /*24e0*/  FFMA R106, R77, R106, R102 ;  /* 0x0000006a4d6a7223 */ /* 0x000fe20000000066 */
[----:B------:R-:W-:Y:S02]  /*24f0*/  SEL R38, R47, RZ, !P0 ;  /* 0x000000ff2f267207 */ /* 0x000fe40004000000 */
[----:B------:R-:W-:Y:S01]  /*2500*/  SEL R91, R91, RZ, !P0 ;  /* 0x000000ff5b5b7207 */ /* 0x000fe20004000000 */
[----:B0-----:R-:W-:Y:S01]  /*2510*/  FMUL R28, R115, R28 ;  /* 0x0000001c731c7220 */ /* 0x001fe20000400000 */
[----:B------:R-:W-:Y:S01]  /*2520*/  SEL R93, R93, RZ, !P0 ;  /* 0x000000ff5d5d7207 */ /* 0x000fe20004000000 */
[----:B------:R-:W-:Y:S01]  /*2530*/  FADD R25, R25, -R86 ;  /* 0x8000005619197221 */ /* 0x000fe20000000000 */
[----:B------:R-:W-:Y:S01]  /*2540*/  SEL R52, R89, RZ, !P0 ;  /* 0x000000ff59347207 */ /* 0x000fe20004000000 */
[----:B------:R-:W-:Y:S01]  /*2550*/  FMUL R6, R29, R6 ;  /* 0x000000061d067220 */ /* 0x000fe20000400000 */
[----:B------:R-:W-:Y:S01]  /*2560*/  FFMA R36, R55, R36, R82 ;  /* 0x0000002437247223 */ /* 0x000fe20000000052 */
[----:B------:R-:W-:Y:S01]  /*2570*/  FADD R38, R38, -R91 ;  /* 0x8000005b26267221 */ /* 0x000fe20000000000 */
[----:B------:R-:W-:Y:S01]  /*2580*/  SEL R80, R80, RZ, P1 ;  /* 0x000000ff50507207 */ /* 0x000fe20000800000 */
[----:B------:R-:W-:Y:S01]  /*2590*/  FADD R31, R31, -R32 ;  /* 0x800000201f1f7221 */ /* 0x000fe20000000000 */
[----:B------:R-:W-:Y:S01]  /*25a0*/  SEL R29, R74, RZ, P1 ;  /* 0x000000ff4a1d7207 */ /* 0x000fe20000800000 */
[----:B------:R-:W-:Y:S01]  /*25b0*/  FMUL R25, R28, R25 ;  /* 0x000000191c197220 */ /* 0x000fe20000400000 */
[----:B------:R-:W-:Y:S01]  /*25c0*/  @P2 FSEL R36, R106, RZ, P1 ;  /* 0x000000ff6a242208 */ /* 0x000fe20000800000 */
[----:B------:R-:W-:Y:S01]  /*25d0*/  @!P0 FFMA R36, R93, R30, R52 ;  /* 0x0000001e5d248223 */ /* 0x000fe20000000034 */
[----:B------:R-:W-:-:S02]  /*25e0*/  SEL R32, R75, RZ, P1 ;  /* 0x000000ff4b207207 */ /* 0x000fc40000800000 */
[----:B------:R-:W-:Y:S01]  /*25f0*/  SEL R79, R79, RZ, P1 ;  /* 0x000000ff4f4f7207 */ /* 0x000fe20000800000 */
[----:B------:R-:W-:Y:S01]  /*2600*/  FMUL R38, R53, R38 ;  /* 0x0000002635267220 */ /* 0x000fe20000400000 */
[----:B------:R-:W-:Y:S02]  /*2610*/  SEL R85, R85, RZ, !P0 ;  /* 0x000000ff55557207 */ /* 0x000fe40004000000 */
[----:B------:R-:W-:Y:S01]  /*2620*/  SEL R30, R87, RZ, !P0 ;  /* 0x000000ff571e7207 */ /* 0x000fe20004000000 */
[----:B------:R-:W-:Y:S01]  /*2630*/  FFMA R28, R80, R25, R29 ;  /* 0x00000019501c7223 */ /* 0x000fe2000000001d */
[----:B------:R-:W-:Y:S02]  /*2640*/  SEL R33, R33, RZ, P1 ;  /* 0x000000ff21217207 */ /* 0x000fe40000800000 */
[----:B------:R-:W-:Y:S01]  /*2650*/  SEL R78, R78, RZ, P1 ;  /* 0x000000ff4e4e7207 */ /* 0x000fe20000800000 */
[----:B------:R-:W-:Y:S01]  /*2660*/  FFMA R79, R32, R6, R79 ;  /* 0x00000006204f7223 */ /* 0x000fe2000000004f */
[----:B------:R-:W-:-:S02]  /*2670*/  SEL R29, R41, RZ, !P2 ;  /* 0x000000ff291d7207 */ /* 0x000fc40005000000 */
[----:B------:R-:W-:Y:S02]  /*2680*/  SEL R34, R63, RZ, !P2 ;  /* 0x000000ff3f227207 */ /* 0x000fe40005000000 */
[----:B------:R-:W-:Y:S01]  /*2690*/  @P2 FSEL R8, R118, RZ, P1 ;  /* 0x000000ff76082208 */ /* 0x000fe20000800000 */
[----:B------:R-:W-:Y:S01]  /*26a0*/  @!P0 FFMA R8, R85, R38, R30 ;  /* 0x0000002655088223 */ /* 0x000fe2000000001e */
[----:B------:R-:W-:Y:S01]  /*26b0*/  SEL R25, R40, RZ, !P2 ;  /* 0x000000ff28197207 */ /* 0x000fe20005000000 */
[----:B------:R-:W-:Y:S01]  /*26c0*/  FADD R30, R33, -R78 ;  /* 0x8000004e211e7221 */ /* 0x000fe20000000000 */
[----:B------:R-:W-:Y:S01]  /*26d0*/  SEL R32, R67, RZ, !P2 ;  /* 0x000000ff43207207 */ /* 0x000fe20005000000 */
[----:B------:R-:W0:Y:S01]  /*26e0*/  MUFU.RCP R116, R116 ;  /* 0x0000007400747308 */ /* 0x000e220000001000 */
[----:B------:R-:W-:Y:S01]  /*26f0*/  SEL R6, R42, RZ, !P2 ;  /* 0x000000ff2a067207 */ /* 0x000fe20005000000 */
[----:B------:R-:W-:Y:S01]  /*2700*/  FADD R29, R29, -R34 ;  /* 0x800000221d1d7221 */ /* 0x000fe20000000000 */
[----:B------:R-:W-:Y:S01]  /*2710*/  SEL R33, R56, RZ, !P2 ;  /* 0x000000ff38217207 */ /* 0x000fe20005000000 */
[----:B------:R-:W-:Y:S01]  /*2720*/  FADD R25, R25, -R32 ;  /* 0x8000002019197221 */ /* 0x000fe20000000000 */
[----:B------:R-:W-:Y:S01]  /*2730*/  SEL R9, R9, RZ, !P2 ;  /* 0x000000ff09097207 */ /* 0x000fe20005000000 */
[----:B------:R-:W-:Y:S01]  /*2740*/  FMUL R26, R26, R29 ;  /* 0x0000001d1a1a7220 */ /* 0x000fe20000400000 */
[----:B------:R-:W-:Y:S01]  /*2750*/  SEL R32, R5, RZ, !P2 ;  /* 0x000000ff05207207 */ /* 0x000fe20005000000 */
[----:B------:R-:W-:Y:S01]  /*2760*/  FADD R6, R6, -R33 ;  /* 0x8000002106067221 */ /* 0x000fe20000000000 */
[----:B------:R-:W-:-:S02]  /*2770*/  SEL R29, R62, RZ, !P2 ;  /* 0x000000ff3e1d7207 */ /* 0x000fc40005000000 */
[----:B------:R-:W-:Y:S01]  /*2780*/  SEL R34, R13, RZ, !P2 ;  /* 0x000000ff0d227207 */ /* 0x000fe20005000000 */
[----:B------:R-:W-:Y:S01]  /*2790*/  FMUL R6, R57, R6 ;  /* 0x0000000639067220 */ /* 0x000fe20000400000 */
[----:B------:R-:W-:Y:S01]  /*27a0*/  FFMA R26, R9, R26, R32 ;  /* 0x0000001a091a7223 */ /* 0x000fe20000000020 */
[----:B-----5:R-:W-:Y:S01]  /*27b0*/  SEL R2, R2, RZ, !P2 ;  /* 0x000000ff02027207 */ /* 0x020fe20005000000 */
[----:B------:R-:W-:Y:S01]  /*27c0*/  FMUL R25, R68, R25 ;  /* 0x0000001944197220 */ /* 0x000fe20000400000 */
[----:B------:R-:W-:Y:S02]  /*27d0*/  SEL R5, R58, RZ, !P2 ;  /* 0x000000ff3a057207 */ /* 0x000fe40005000000 */
[----:B------:R-:W-:Y:S02]  /*27e0*/  SEL R9, R48, RZ, !P0 ;  /* 0x000000ff30097207 */ /* 0x000fe40004000000 */
[----:B------:R-:W-:Y:S01]  /*27f0*/  SEL R16, R16, RZ, !P0 ;  /* 0x000000ff10107207 */ /* 0x000fe20004000000 */
[----:B------:R-:W-:Y:S01]  /*2800*/  FMUL R98, R98, R31 ;  /* 0x0000001f62627220 */ /* 0x000fe20000400000 */
[----:B------:R-:W-:Y:S01]  /*2810*/  SEL R59, R59, RZ, P1 ;  /* 0x000000ff3b3b7207 */ /* 0x000fe20000800000 */
[----:B------:R-:W-:Y:S01]  /*2820*/  FFMA R13, R29, R6, R34 ;  /* 0x000000061d0d7223 */ /* 0x000fe20000000022 */
[----:B------:R-:W-:Y:S01]  /*2830*/  SEL R60, R60, RZ, P1 ;  /* 0x000000ff3c3c7207 */ /* 0x000fe20000800000 */
[----:B0-----:R-:W-:Y:S01]  /*2840*/  FMUL R81, R116, R121 ;  /* 0x0000007974517220 */ /* 0x001fe20000400000 */
[----:B------:R-:W-:Y:S01]  /*2850*/  SEL R31, R43, RZ, !P2 ;  /* 0x000000ff2b1f7207 */ /* 0x000fe20005000000 */
[----:B------:R-:W-:Y:S01]  /*2860*/  FFMA R25, R2, R25, R5 ;  /* 0x0000001902197223 */ /* 0x000fe20000000005 */
[----:B------:R-:W-:Y:S01]  /*2870*/  SEL R38, R65, RZ, !P2 ;  /* 0x000000ff41267207 */ /* 0x000fe20005000000 */
[----:B------:R-:W-:Y:S01]  /*2880*/  FADD R9, R9, -R16 ;  /* 0x8000001009097221 */ /* 0x000fe20000000000 */
[----:B------:R-:W-:-:S02]  /*2890*/  @P2 FSEL R13, R28, RZ, P1 ;  /* 0x000000ff1c0d2208 */ /* 0x000fc40000800000 */
[----:B------:R-:W-:Y:S01]  /*28a0*/  SEL R28, R27, RZ, !P0 ;  /* 0x000000ff1b1c7207 */ /* 0x000fe20004000000 */
[----:B------:R-:W-:Y:S01]  /*28b0*/  FFMA R98, R59, R98, R60 ;  /* 0x000000623b627223 */ /* 0x000fe2000000003c */
[----:B------:R-:W-:Y:S02]  /*28c0*/  SEL R5, R51, RZ, !P0 ;  /* 0x000000ff33057207 */ /* 0x000fe40004000000 */
[----:B------:R-:W-:Y:S02]  /*28d0*/  SEL R2, R50, RZ, !P0 ;  /* 0x000000ff32027207 */ /* 0x000fe40004000000 */
[----:B------:R-:W-:Y:S02]  /*28e0*/  SEL R6, R49, RZ, !P0 ;  /* 0x000000ff31067207 */ /* 0x000fe40004000000 */
[----:B------:R-:W-:Y:S02]  /*28f0*/  SEL R27, R54, RZ, !P0 ;  /* 0x000000ff361b7207 */ /* 0x000fe40004000000 */
[----:B------:R-:W-:Y:S01]  /*2900*/  SEL R19, R19, RZ, !P0 ;  /* 0x000000ff13137207 */ /* 0x000fe20004000000 */
[----:B------:R-:W-:Y:S01]  /*2910*/  FMUL R30, R81, R30 ;  /* 0x0000001e511e7220 */ /* 0x000fe20000400000 */
[----:B------:R-:W-:Y:S01]  /*2920*/  SEL R35, R72, RZ, P1 ;  /* 0x000000ff48237207 */ /* 0x000fe20000800000 */
[----:B------:R-:W-:Y:S01]  /*2930*/  FADD R31, R31, -R38 ;  /* 0x800000261f1f7221 */ /* 0x000fe20000000000 */
[----:B------:R-:W-:Y:S01]  /*2940*/  SEL R40, R73, RZ, P1 ;  /* 0x000000ff49287207 */ /* 0x000fe20000800000 */
[----:B------:R-:W-:Y:S01]  /*2950*/  FMUL R9, R24, R9 ;  /* 0x0000000918097220 */ /* 0x000fe20000400000 */
[----:B------:R-:W-:-:S02]  /*2960*/  SEL R22, R22, RZ, !P0 ;  /* 0x000000ff16167207 */ /* 0x000fc40004000000 */
[----:B------:R-:W-:Y:S01]  /*2970*/  SEL R21, R21, RZ, !P0 ;  /* 0x000000ff15157207 */ /* 0x000fe20004000000 */
[----:B------:R-:W-:Y:S01]  /*2980*/  FADD R5, R5, -R28 ;  /* 0x8000001c05057221 */ /* 0x000fe20000000000 */
[----:B------:R-:W-:Y:S01]  /*2990*/  FADD R2, R2, -R27 ;  /* 0x8000001b02027221 */ /* 0x000fe20000000000 */
[----:B------:R-:W-:Y:S01]  /*29a0*/  FADD R6, R6, -R19 ;  /* 0x8000001306067221 */ /* 0x000fe20000000000 */
[----:B------:R-:W-:Y:S01]  /*29b0*/  SEL R64, R64, RZ, !P2 ;  /* 0x000000ff40407207 */ /* 0x000fe20005000000 */
[----:B------:R-:W-:Y:S01]  /*29c0*/  FFMA R30, R35, R30, R40 ;  /* 0x0000001e231e7223 */ /* 0x000fe20000000028 */
[----:B------:R-:W-:Y:S01]  /*29d0*/  SEL R33, R66, RZ, !P2 ;  /* 0x000000ff42217207 */ /* 0x000fe20005000000 */
[----:B------:R-:W-:Y:S01]  /*29e0*/  FMUL R31, R70, R31 ;  /* 0x0000001f461f7220 */ /* 0x000fe20000400000 */
[----:B------:R-:W-:Y:S01]  /*29f0*/  @P2 FSEL R25, R98, RZ, P1 ;  /* 0x000000ff62192208 */ /* 0x000fe20000800000 */
[----:B------:R-:W-:Y:S01]  /*2a00*/  @!P0 FFMA R25, R22, R9, R21 ;  /* 0x0000000916198223 */ /* 0x000fe20000000015 */
[----:B------:R-:W-:Y:S01]  /*2a10*/  SEL R19, R18, RZ, !P0 ;  /* 0x000000ff12137207 */ /* 0x000fe20004000000 */
[----:B------:R-:W-:Y:S01]  /*2a20*/  FMUL R6, R69, R6 ;  /* 0x0000000645067220 */ /* 0x000fe20000400000 */
[----:B------:R-:W-:Y:S01]  /*2a30*/  SEL R9, R20, RZ, !P0 ;  /* 0x000000ff14097207 */ /* 0x000fe20004000000 */
[----:B------:R-:W-:Y:S01]  /*2a40*/  FMUL R2, R23, R2 ;  /* 0x0000000217027220 */ /* 0x000fe20000400000 */
[----:B------:R-:W-:Y:S01]  /*2a50*/  SEL R16, R15, RZ, !P0 ;  /* 0x000000ff0f107207 */ /* 0x000fe20004000000 */
[----:B------:R-:W-:Y:S01]  /*2a60*/  FMUL R5, R76, R5 ;  /* 0x000000054c057220 */ /* 0x000fe20000400000 */
[----:B------:R-:W-:-:S02]  /*2a70*/  SEL R12, R12, RZ, !P0 ;  /* 0x000000ff0c0c7207 */ /* 0x000fc40004000000 */
[----:B------:R-:W-:Y:S02]  /*2a80*/  SEL R18, R11, RZ, !P0 ;  /* 0x000000ff0b127207 */ /* 0x000fe40004000000 */
[----:B------:R-:W-:Y:S01]  /*2a90*/  SEL R17, R17, RZ, !P0 ;  /* 0x000000ff11117207 */ /* 0x000fe20004000000 */
[----:B------:R-:W-:Y:S01]  /*2aa0*/  FFMA R31, R64, R31, R33 ;  /* 0x0000001f401f7223 */ /* 0x000fe20000000021 */
[----:B------:R-:W-:Y:S01]  /*2ab0*/  @P2 FSEL R31, R79, RZ, P1 ;  /* 0x000000ff4f1f2208 */ /* 0x000fe20000800000 */
[----:B------:R-:W-:Y:S01]  /*2ac0*/  @!P0 FFMA R13, R19, R2, R18 ;  /* 0x00000002130d8223 */ /* 0x000fe20000000012 */
[----:B------:R-:W-:Y:S01]  /*2ad0*/  @P2 FSEL R26, R30, RZ, P1 ;  /* 0x000000ff1e1a2208 */ /* 0x000fe20000800000 */
[----:B------:R-:W-:Y:S01]  /*2ae0*/  @!P0 FFMA R26, R9, R6, R12 ;  /* 0x00000006091a8223 */ /* 0x000fe2000000000c */
[----:B------:R-:W-:Y:S01]  /*2af0*/  @!P0 FFMA R31, R16, R5, R17 ;  /* 0x00000005101f8223 */ /* 0x000fe20000000011 */
[----:B------:R-:W-:Y:S01]  /*2b00*/  FSETP.GEU.AND P6, PT, R8, RZ, PT ;  /* 0x000000ff0800720b */ /* 0x000fe20003fce000 */
[----:B------:R-:W-:Y:S01]  /*2b10*/  UPRMT UR4, UR5, 0x654, UR4 ;  /* 0x0000065405047896 */ /* 0x000fe20008000004 */
[----:B------:R-:W-:-:S02]  /*2b20*/  FSETP.GEU.AND P5, PT, R4, RZ, PT ;  /* 0x000000ff0400720b */ /* 0x000fc40003fae000 */
[----:B------:R-:W-:Y:S02]  /*2b30*/  FSEL R39, R8, RZ, P6 ;  /* 0x000000ff08277208 */ /* 0x000fe40003000000 */
[----:B------:R-:W-:Y:S01]  /*2b40*/  FSETP.GEU.AND P4, PT, R0, RZ, PT ;  /* 0x000000ff0000720b */ /* 0x000fe20003f8e000 */
[----:B------:R-:W-:Y:S01]  /*2b50*/  IMAD.SHL.U32 R14, R14, 0x4, RZ ;  /* 0x000000040e0e7824 */ /* 0x000fe200078e00ff */
[----:B------:R-:W-:Y:S01]  /*2b60*/  FSETP.GEU.AND P3, PT, R36, RZ, PT ;  /* 0x000000ff2400720b */ /* 0x000fe20003f6e000 */
[----:B------:R-:W0:Y:S01]  /*2b70*/  LDC.64 R8, c[0x0][0x210] ;  /* 0x00008400ff087b82 */ /* 0x000e220000000a00 */
[----:B------:R-:W-:Y:S02]  /*2b80*/  FSETP.GEU.AND P2, PT, R31, RZ, PT ;  /* 0x000000ff1f00720b */ /* 0x000fe40003f4e000 */
[----:B------:R-:W-:Y:S02]  /*2b90*/  FSETP.GEU.AND P1, PT, R13, RZ, PT ;  /* 0x000000ff0d00720b */ /* 0x000fe40003f2e000 */
[----:B------:R-:W-:-:S02]  /*2ba0*/  FSETP.GEU.AND P0, PT, R26, RZ, PT ;  /* 0x000000ff1a00720b */ /* 0x000fc40003f0e000 */
[----:B------:R-:W-:Y:S02]  /*2bb0*/  FSETP.GEU.AND P6, PT, R25, RZ, PT ;  /* 0x000000ff1900720b */ /* 0x000fe40003fce000 */
[----:B------:R-:W-:Y:S02]  /*2bc0*/  LEA R10, R10, UR4, 0x2 ;  /* 0x000000040a0a7c11 */ /* 0x000fe4000f8e10ff */
[----:B------:R-:W-:Y:S02]  /*2bd0*/  FSEL R38, R4, RZ, P5 ;  /* 0x000000ff04267208 */ /* 0x000fe40002800000 */
[----:B------:R-:W-:Y:S02]  /*2be0*/  FSEL R37, R0, RZ, P4 ;  /* 0x000000ff00257208 */ /* 0x000fe40002000000 */
[----:B------:R-:W-:Y:S02]  /*2bf0*/  FSEL R36, R36, RZ, P3 ;  /* 0x000000ff24247208 */ /* 0x000fe40001800000 */
[----:B------:R-:W-:-:S02]  /*2c00*/  FSEL R31, R31, RZ, P2 ;  /* 0x000000ff1f1f7208 */ /* 0x000fc40001000000 */
[----:B------:R-:W-:Y:S02]  /*2c10*/  FSEL R30, R13, RZ, P1 ;  /* 0x000000ff0d1e7208 */ /* 0x000fe40000800000 */
[----:B------:R-:W-:Y:S02]  /*2c20*/  FSEL R29, R26, RZ, P0 ;  /* 0x000000ff1a1d7208 */ /* 0x000fe40000000000 */
[----:B------:R-:W-:Y:S01]  /*2c30*/  FSEL R28, R25, RZ, P6 ;  /* 0x000000ff191c7208 */ /* 0x000fe20003000000 */
[----:B------:R-:W-:Y:S04]  /*2c40*/  STS.128 [R10], R36 ;  /* 0x000000240a007388 */ /* 0x000fe80000000c00 */
[----:B------:R-:W-:Y:S01]  /*2c50*/  STS.128 [R10+0x10], R28 ;  /* 0x0000101c0a007388 */ /* 0x000fe20000000c00 */
[----:B------:R-:W-:-:S04]  /*2c60*/  LOP3.LUT R14, R14, 0x1fc, RZ, 0xc0, !PT ;  /* 0x000001fc0e0e7812 */ /* 0x000fc800078ec0ff */
[----:B------:R-:W-:Y:S01]  /*2c70*/  LEA R0, R14, UR4, 0x2 ;  /* 0x000000040e007c11 */ /* 0x000fe2000f8e10ff */
[----:B------:R-:W-:Y:S01]  /*2c80*/  BAR.SYNC.DEFER_BLOCKING 0x0 ;  /* 0x0000000000007b1d */ /* 0x000fe20000010000 */
[----:B------:R-:W-:Y:S02]  /*2c90*/  FSETP.GTU.AND P2, PT, R37, RZ, PT ;  /* 0x000000ff2500720b */ /* 0x000fe40003f4c000 */
[----:B------:R-:W-:Y:S02]  /*2ca0*/  FSETP.GTU.AND P3, PT, R36, RZ, PT ;  /* 0x000000ff2400720b */ /* 0x000fe40003f6c000 */
[----:B------:R-:W-:Y:S01]  /*2cb0*/  SEL R5, RZ, 0x1, P2 ;  /* 0x00000001ff057807 */ /* 0x000fe20001000000 */
[----:B------:R-:W-:Y:S01]  /*2cc0*/  ULDC.64 UR4, c[0x0][0x210] ;  /* 0x0000840000047ab9 */ /* 0x000fe20000000a00 */
[----:B------:R-:W1:Y:S04]  /*2cd0*/  LDS.128 R20, [R0] ;  /* 0x0000000000147984 */ /* 0x000e680000000c00 */
[----:B------:R2:W3:Y:S01]  /*2ce0*/  LDS.128 R16, [R0+0x800] ;  /* 0x0008000000107984 */ /* 0x0004e20000000c00 */
[----:B------:R-:W-:-:S02]  /*2cf0*/  SEL R2, RZ, 0x1, P3 ;  /* 0x00000001ff027807 */ /* 0x000fc40001800000 */
[----:B------:R-:W-:Y:S02]  /*2d00*/  FSETP.GTU.AND P4, PT, R29, RZ, PT ;  /* 0x000000ff1d00720b */ /* 0x000fe40003f8c000 */
[----:B------:R-:W-:Y:S02]  /*2d10*/  FSETP.GTU.AND P2, PT, R28, RZ, PT ;  /* 0x000000ff1c00720b */ /* 0x000fe40003f4c000 */
[----:B------:R-:W-:Y:S02]  /*2d20*/  FSETP.GTU.AND P0, PT, R39, RZ, PT ;  /* 0x000000ff2700720b */ /* 0x000fe40003f0c000 */
[----:B------:R-:W-:Y:S02]  /*2d30*/  FSETP.GTU.AND P1, PT, R38, RZ, PT ;  /* 0x000000ff2600720b */ /* 0x000fe40003f2c000 */
[----:B--2---:R-:W-:Y:S02]  /*2d40*/  PRMT R0, R2, 0x3340, R5 ;  /* 0x0000334002007816 */ /* 0x004fe40000000005 */
[----:B------:R-:W-:-:S02]  /*2d50*/  SEL R2, RZ, 0x1, P2 ;  /* 0x00000001ff027807 */ /* 0x000fc40001000000 */
[----:B------:R-:W-:Y:S02]  /*2d60*/  SEL R5, RZ, 0x1, P4 ;  /* 0x00000001ff057807 */ /* 0x000fe40002000000 */
[----:B------:R-:W-:Y:S02]  /*2d70*/  SEL R4, RZ, 0x1, P1 ;  /* 0x00000001ff047807 */ /* 0x000fe40000800000 */
[----:B------:R-:W-:Y:S02]  /*2d80*/  SEL R11, RZ, 0x1, P0 ;  /* 0x00000001ff0b7807 */ /* 0x000fe40000000000 */
[----:B------:R-:W-:Y:S02]  /*2d90*/  FSETP.GTU.AND P0, PT, R31, RZ, PT ;  /* 0x000000ff1f00720b */ /* 0x000fe40003f0c000 */
[----:B------:R-:W-:Y:S02]  /*2da0*/  FSETP.GTU.AND P1, PT, R30, RZ, PT ;  /* 0x000000ff1e00720b */ /* 0x000fe40003f2c000 */
[----:B------:R-:W-:-:S02]  /*2db0*/  PRMT R10, R2, 0x3340, R5 ;  /* 0x00003340020a7816 */ /* 0x000fc40000000005 */
[----:B------:R-:W-:Y:S02]  /*2dc0*/  LOP3.LUT R5, R3, R14, RZ, 0xfc, !PT ;  /* 0x0000000e03057212 */ /* 0x000fe400078efcff */
[----:B------:R-:W-:Y:S02]  /*2dd0*/  SEL R2, RZ, 0x1, P1 ;  /* 0x00000001ff027807 */ /* 0x000fe40000800000 */
[----:B------:R-:W-:Y:S02]  /*2de0*/  SEL R13, RZ, 0x1, P0 ;  /* 0x00000001ff0d7807 */ /* 0x000fe40000000000 */
[----:B------:R-:W-:Y:S02]  /*2df0*/  PRMT R11, R4, 0x3340, R11 ;  /* 0x00003340040b7816 */ /* 0x000fe4000000000b */
[----:B------:R-:W-:Y:S02]  /*2e00*/  SHF.R.S32.HI R12, RZ, 0x1f, R3 ;  /* 0x0000001fff0c7819 */ /* 0x000fe40000011403 */
[----:B------:R-:W-:-:S02]  /*2e10*/  LEA R4, P0, R5, UR4, 0x2 ;  /* 0x0000000405047c11 */ /* 0x000fc4000f8010ff */
[----:B------:R-:W-:Y:S02]  /*2e20*/  IADD3 R6, P1, R7, UR8, RZ ;  /* 0x0000000807067c10 */ /* 0x000fe4000ff3e0ff */
[----:B------:R-:W-:Y:S01]  /*2e30*/  PRMT R13, R2, 0x3340, R13 ;  /* 0x00003340020d7816 */ /* 0x000fe2000000000d */
[C---:B0-----:R-:W-:Y:S01]  /*2e40*/  IMAD.WIDE R2, R5.reuse, 0x4, R8 ;  /* 0x0000000405027825 */ /* 0x041fe200078e0208 */
[----:B------:R-:W-:Y:S02]  /*2e50*/  LEA.HI.X R5, R5, UR5, R12, 0x2, P0 ;  /* 0x0000000505057c11 */ /* 0x000fe400080f140c */
[----:B------:R-:W-:Y:S02]  /*2e60*/  LEA.HI.X.SX32 R7, R7, UR9, 0x1, P1 ;  /* 0x0000000907077c11 */ /* 0x000fe400088f0eff */
[----:B------:R-:W-:Y:S02]  /*2e70*/  PRMT R8, R0, 0x5410, R11 ;  /* 0x0000541000087816 */ /* 0x000fe4000000000b */
[----:B------:R-:W-:Y:S01]  /*2e80*/  PRMT R9, R10, 0x5410, R13 ;  /* 0x000054100a097816 */ /* 0x000fe2000000000d */
[----:B-1----:R-:W-:Y:S04]  /*2e90*/  STG.E.128 desc[UR6][R2.64], R20 ;  /* 0x0000001402007986 */ /* 0x002fe8000c101d06 */
[----:B---3--:R-:W-:Y:S04]  /*2ea0*/  STG.E.128 desc[UR6][R4.64+0x800], R16 ;  /* 0x0008001004007986 */ /* 0x008fe8000c101d06 */
[----:B------:R-:W-:Y:S01]  /*2eb0*/  STG.E.64 desc[UR6][R6.64], R8 ;  /* 0x0000000806007986 */ /* 0x000fe2000c101b06 */
[----:B------:R-:W-:Y:S05]  /*2ec0*/  EXIT ;  /* 0x000000000000794d */ /* 0x000fea0003800000 */
.L_x_0:
[----:B------:R-:W-:-:S00]  /*2ed0*/  BRA `(.L_x_0) ;  /* 0xfffffffc00fc7947 */ /* 0x000fc0000383ffff */
[----:B------:R-:W-:-:S00]  /*2ee0*/  NOP ;  /* 0x0000000000007918 */ /* 0x000fc00000000000 */
        /* <DEDUP_REMOVED lines=9> */
.L_x_1:


//--------------------- .nv.global.init           --------------------------
	.section	.nv.global.init,"aw",@progbits
.nv.global.init:
	.type		_$_str,@object
	.size		_$_str,(_$_str_$_2 - _$_str)
_$_str:
        /*0000*/ 	.byte	0x5f, 0x5f, 0x43, 0x55, 0x44, 0x41, 0x5f, 0x46, 0x54, 0x5a, 0x00
	.type		_$_str_$_2,@object
	.size		_$_str_$_2,(.L_1 - _$_str_$_2)
_$_str_$_2:
        /*000b*/ 	.byte	0x5f, 0x5f, 0x43, 0x55, 0x44, 0x41, 0x5f, 0x50, 0x52, 0x45, 0x43, 0x5f, 0x53, 0x51, 0x52, 0x54
        /*001b*/ 	.byte	0x00
.L_1:


//--------------------- .nv.shared.triton_poi_fused_cat_relu_threshold_backward_1 --------------------------
	.section	.nv.shared.triton_poi_fused_cat_relu_threshold_backward_1,"aw",@nobits
	.sectionflags	@""
	.align	16
	.zero		1024


//--------------------- .nv.constant0.triton_poi_fused_cat_relu_threshold_backward_1 --------------------------
	.section	.nv.constant0.triton_poi_fused_cat_relu_threshold_backward_1,"a",@progbits
	.sectionflags	@""
	.align	4
.nv.constant0.triton_poi_fused_cat_relu_threshold_backward_1:
	.zero		668
